	.target	sm_90a

	.elftype	@"ET_EXEC"


//--------------------- .note.nv.tkinfo           --------------------------
	.section	.note.nv.tkinfo,"",@"SHT_NOTE"
	.sectionflags	@"SHF_NOTE_NV_TKINFO"
	.tkinfo
        /*0018*/ 	.word	0x00000002
        /*0030*/ 	.string	""
        /*0030*/ 	.string	"ptxas"
        /*0030*/ 	.string	"Cuda compilation tools, release 13.0, V13.0.88"
        /*0030*/ 	.string	"Build cuda_13.0.r13.0/compiler.36424714_0"
        /*0030*/ 	.string	"-v  -suppress-debug-info  -lineinfo  -arch sm_90a "



//--------------------- .note.nv.cuinfo           --------------------------
	.section	.note.nv.cuinfo,"",@"SHT_NOTE"
	.sectionflags	@"SHF_NOTE_NV_CUINFO"
        /*0018*/ 	.short	0x0002
        /*001a*/ 	.short	0x005a
        /*001c*/ 	.short	0x0082
	.zero		2


//--------------------- .nv.info                  --------------------------
	.section	.nv.info,"",@"SHT_CUDA_INFO"
	.align	4


	//----- nvinfo : EIATTR_REGCOUNT
	.align		4
        /*0000*/ 	.byte	0x04, 0x2f
        /*0002*/ 	.short	(.L_1 - .L_0)
	.align		4
.L_0:
        /*0004*/ 	.word	index@(matmul_kernel)
        /*0008*/ 	.word	0x000000dc


	//----- nvinfo : EIATTR_FRAME_SIZE
	.align		4
.L_1:
        /*000c*/ 	.byte	0x04, 0x11
        /*000e*/ 	.short	(.L_3 - .L_2)
	.align		4
.L_2:
        /*0010*/ 	.word	index@(matmul_kernel)
        /*0014*/ 	.word	0x00000000


	//----- nvinfo : EIATTR_MIN_STACK_SIZE
	.align		4
.L_3:
        /*0018*/ 	.byte	0x04, 0x12
        /*001a*/ 	.short	(.L_5 - .L_4)
	.align		4
.L_4:
        /*001c*/ 	.word	index@(matmul_kernel)
        /*0020*/ 	.word	0x00000000
.L_5:


//--------------------- .nv.compat                --------------------------
	.section	.nv.compat,"",@"SHT_CUDA_COMPAT_INFO"
	.align	4
        /*0000*/ 	.byte	0x02, 0x09, 0x01, 0x00, 0x02, 0x02, 0x04, 0x00, 0x02, 0x05, 0x05, 0x00, 0x03, 0x07, 0x01, 0x01
        /*0010*/ 	.byte	0x02, 0x03, 0x00, 0x00, 0x02, 0x06, 0x01, 0x00, 0x04, 0x0b, 0x08, 0x00, 0x00, 0x00, 0x00, 0x00
        /*0020*/ 	.byte	0x00, 0x00, 0x00, 0x00


//--------------------- .nv.info.matmul_kernel    --------------------------
	.section	.nv.info.matmul_kernel,"",@"SHT_CUDA_INFO"
	.sectionflags	@""
	.align	4


	//----- nvinfo : EIATTR_CUDA_API_VERSION
	.align		4
        /*0000*/ 	.byte	0x04, 0x37
        /*0002*/ 	.short	(.L_7 - .L_6)
.L_6:
        /*0004*/ 	.word	0x00000082


	//----- nvinfo : EIATTR_KPARAM_INFO
	.align		4
.L_7:
        /*0008*/ 	.byte	0x04, 0x17
        /*000a*/ 	.short	(.L_9 - .L_8)
.L_8:
        /*000c*/ 	.word	0x00000000
        /*0010*/ 	.short	0x000d
        /*0012*/ 	.short	0x0048
        /*0014*/ 	.byte	0x00, 0xf4, 0x21, 0x00


	//----- nvinfo : EIATTR_KPARAM_INFO
	.align		4
.L_9:
        /*0018*/ 	.byte	0x04, 0x17
        /*001a*/ 	.short	(.L_11 - .L_10)
.L_10:
        /*001c*/ 	.word	0x00000000
        /*0020*/ 	.short	0x000c
        /*0022*/ 	.short	0x0040
        /*0024*/ 	.byte	0x00, 0xf4, 0x21, 0x00


	//----- nvinfo : EIATTR_KPARAM_INFO
	.align		4
.L_11:
        /*0028*/ 	.byte	0x04, 0x17
        /*002a*/ 	.short	(.L_13 - .L_12)
.L_12:
        /*002c*/ 	.word	0x00000000
        /*0030*/ 	.short	0x000b
        /*0032*/ 	.short	0x0038
        /*0034*/ 	.byte	0x00, 0xf0, 0x11, 0x00


	//----- nvinfo : EIATTR_KPARAM_INFO
	.align		4
.L_13:
        /*0038*/ 	.byte	0x04, 0x17
        /*003a*/ 	.short	(.L_15 - .L_14)
.L_14:
        /*003c*/ 	.word	0x00000000
        /*0040*/ 	.short	0x000a
        /*0042*/ 	.short	0x0034
        /*0044*/ 	.byte	0x00, 0xf0, 0x11, 0x00


	//----- nvinfo : EIATTR_KPARAM_INFO
	.align		4
.L_15:
        /*0048*/ 	.byte	0x04, 0x17
        /*004a*/ 	.short	(.L_17 - .L_16)
.L_16:
        /*004c*/ 	.word	0x00000000
        /*0050*/ 	.short	0x0009
        /*0052*/ 	.short	0x0030
        /*0054*/ 	.byte	0x00, 0xf0, 0x11, 0x00


	//----- nvinfo : EIATTR_KPARAM_INFO
	.align		4
.L_17:
        /*0058*/ 	.byte	0x04, 0x17
        /*005a*/ 	.short	(.L_19 - .L_18)
.L_18:
        /*005c*/ 	.word	0x00000000
        /*0060*/ 	.short	0x0008
        /*0062*/ 	.short	0x002c
        /*0064*/ 	.byte	0x00, 0xf0, 0x11, 0x00


	//----- nvinfo : EIATTR_KPARAM_INFO
	.align		4
.L_19:
        /*0068*/ 	.byte	0x04, 0x17
        /*006a*/ 	.short	(.L_21 - .L_20)
.L_20:
        /*006c*/ 	.word	0x00000000
        /*0070*/ 	.short	0x0007
        /*0072*/ 	.short	0x0028
        /*0074*/ 	.byte	0x00, 0xf0, 0x11, 0x00


	//----- nvinfo : EIATTR_KPARAM_INFO
	.align		4
.L_21:
        /*0078*/ 	.byte	0x04, 0x17
        /*007a*/ 	.short	(.L_23 - .L_22)
.L_22:
        /*007c*/ 	.word	0x00000000
        /*0080*/ 	.short	0x0006
        /*0082*/ 	.short	0x0024
        /*0084*/ 	.byte	0x00, 0xf0, 0x11, 0x00


	//----- nvinfo : EIATTR_KPARAM_INFO
	.align		4
.L_23:
        /*0088*/ 	.byte	0x04, 0x17
        /*008a*/ 	.short	(.L_25 - .L_24)
.L_24:
        /*008c*/ 	.word	0x00000000
        /*0090*/ 	.short	0x0005
        /*0092*/ 	.short	0x0020
        /*0094*/ 	.byte	0x00, 0xf0, 0x11, 0x00


	//----- nvinfo : EIATTR_KPARAM_INFO
	.align		4
.L_25:
        /*0098*/ 	.byte	0x04, 0x17
        /*009a*/ 	.short	(.L_27 - .L_26)
.L_26:
        /*009c*/ 	.word	0x00000000
        /*00a0*/ 	.short	0x0004
        /*00a2*/ 	.short	0x001c
        /*00a4*/ 	.byte	0x00, 0xf0, 0x11, 0x00


	//----- nvinfo : EIATTR_KPARAM_INFO
	.align		4
.L_27:
        /*00a8*/ 	.byte	0x04, 0x17
        /*00aa*/ 	.short	(.L_29 - .L_28)
.L_28:
        /*00ac*/ 	.word	0x00000000
        /*00b0*/ 	.short	0x0003
        /*00b2*/ 	.short	0x0018
        /*00b4*/ 	.byte	0x00, 0xf0, 0x11, 0x00


	//----- nvinfo : EIATTR_KPARAM_INFO
	.align		4
.L_29:
        /*00b8*/ 	.byte	0x04, 0x17
        /*00ba*/ 	.short	(.L_31 - .L_30)
.L_30:
        /*00bc*/ 	.word	0x00000000
        /*00c0*/ 	.short	0x0002
        /*00c2*/ 	.short	0x0010
        /*00c4*/ 	.byte	0x00, 0xf4, 0x21, 0x00


	//----- nvinfo : EIATTR_KPARAM_INFO
	.align		4
.L_31:
        /*00c8*/ 	.byte	0x04, 0x17
        /*00ca*/ 	.short	(.L_33 - .L_32)
.L_32:
        /*00cc*/ 	.word	0x00000000
        /*00d0*/ 	.short	0x0001
        /*00d2*/ 	.short	0x0008
        /*00d4*/ 	.byte	0x00, 0xf4, 0x21, 0x00


	//----- nvinfo : EIATTR_KPARAM_INFO
	.align		4
.L_33:
        /*00d8*/ 	.byte	0x04, 0x17
        /*00da*/ 	.short	(.L_35 - .L_34)
.L_34:
        /*00dc*/ 	.word	0x00000000
        /*00e0*/ 	.short	0x0000
        /*00e2*/ 	.short	0x0000
        /*00e4*/ 	.byte	0x00, 0xf4, 0x21, 0x00


	//----- nvinfo : EIATTR_SPARSE_MMA_MASK
	.align		4
.L_35:
        /*00e8*/ 	.byte	0x03, 0x50
        /*00ea*/ 	.short	0x0000


	//----- nvinfo : EIATTR_MAXREG_COUNT
	.align		4
        /*00ec*/ 	.byte	0x03, 0x1b
        /*00ee*/ 	.short	0x00ff


	//----- nvinfo : EIATTR_NUM_BARRIERS
	.align		4
        /*00f0*/ 	.byte	0x02, 0x4c
        /*00f2*/ 	.byte	0x01
	.zero		1


	//----- nvinfo : EIATTR_MERCURY_ISA_VERSION
	.align		4
        /*00f4*/ 	.byte	0x03, 0x5f
        /*00f6*/ 	.short	0x0101


	//----- nvinfo : EIATTR_EXIT_INSTR_OFFSETS
	.align		4
        /*00f8*/ 	.byte	0x04, 0x1c
        /*00fa*/ 	.short	(.L_37 - .L_36)


	//   ....[0]....
.L_36:
        /*00fc*/ 	.word	0x00003760


	//   ....[1]....
        /*0100*/ 	.word	0x00003790


	//----- nvinfo : EIATTR_REQNTID
	.align		4
.L_37:
        /*0104*/ 	.byte	0x04, 0x10
        /*0106*/ 	.short	(.L_39 - .L_38)
.L_38:
        /*0108*/ 	.word	0x00000100
        /*010c*/ 	.word	0x00000001
        /*0110*/ 	.word	0x00000001


	//----- nvinfo : EIATTR_CBANK_PARAM_SIZE
	.align		4
.L_39:
        /*0114*/ 	.byte	0x03, 0x19
        /*0116*/ 	.short	0x0050


	//----- nvinfo : EIATTR_PARAM_CBANK
	.align		4
        /*0118*/ 	.byte	0x04, 0x0a
        /*011a*/ 	.short	(.L_41 - .L_40)
	.align		4
.L_40:
        /*011c*/ 	.word	index@(.nv.constant0.matmul_kernel)
        /*0120*/ 	.short	0x0210
        /*0122*/ 	.short	0x0050


	//----- nvinfo : EIATTR_SW_WAR
	.align		4
.L_41:
        /*0124*/ 	.byte	0x04, 0x36
        /*0126*/ 	.short	(.L_43 - .L_42)
.L_42:
        /*0128*/ 	.word	0x00000008
.L_43:


//--------------------- .nv.callgraph             --------------------------
	.section	.nv.callgraph,"",@"SHT_CUDA_CALLGRAPH"
	.align	4
	.sectionentsize	8
	.align		4
        /*0000*/ 	.word	0x00000000
	.align		4
        /*0004*/ 	.word	0xffffffff
	.align		4
        /*0008*/ 	.word	0x00000000
	.align		4
        /*000c*/ 	.word	0xfffffffe
	.align		4
        /*0010*/ 	.word	0x00000000
	.align		4
        /*0014*/ 	.word	0xfffffffd
	.align		4
        /*0018*/ 	.word	0x00000000
	.align		4
        /*001c*/ 	.word	0xfffffffc


//--------------------- .text.matmul_kernel       --------------------------
	.section	.text.matmul_kernel,"ax",@progbits
	.align	128
        .global         matmul_kernel
        .type           matmul_kernel,@function
        .size           matmul_kernel,(.L_x_3 - matmul_kernel)
        .other          matmul_kernel,@"STO_CUDA_ENTRY STV_DEFAULT"
matmul_kernel:
.text.matmul_kernel:
[----:B------:R-:W-:Y:S08]  /*0000*/  LDC R1, c[0x0][0x28] ;  /* 0x00000a00ff017b82 */ /* 0x000ff00000000800 */
[----:B------:R-:W0:Y:S01]  /*0010*/  LDC.64 R28, c[0x0][0x228] ;  /* 0x00008a00ff1c7b82 */ /* 0x000e220000000a00 */
[----:B------:R-:W1:Y:S01]  /*0020*/  S2R R5, SR_CTAID.X ;  /* 0x0000000000057919 */ /* 0x000e620000002500 */
[----:B------:R-:W-:Y:S01]  /*0030*/  UMOV UR12, 0x400 ;  /* 0x00000400000c7882 */ /* 0x000fe20000000000 */
[----:B------:R-:W-:-:S05]  /*0040*/  ULDC.64 UR14, c[0x0][0x208] ;  /* 0x00008200000e7ab9 */ /* 0x000fca0000000a00 */
[----:B------:R-:W2:Y:S08]  /*0050*/  LDC R44, c[0x0][0x230] ;  /* 0x00008c00ff2c7b82 */ /* 0x000eb00000000800 */
[----:B------:R-:W3:Y:S01]  /*0060*/  S2UR UR4, SR_CgaCtaId ;  /* 0x00000000000479c3 */ /* 0x000ee20000008800 */
[----:B0-----:R-:W-:-:S05]  /*0070*/  VIADD R0, R29, 0x1f ;  /* 0x0000001f1d007836 */ /* 0x001fca0000000000 */
[----:B------:R-:W-:Y:S01]  /*0080*/  SHF.R.S32.HI R3, RZ, 0x1f, R0 ;  /* 0x0000001fff037819 */ /* 0x000fe20000011400 */
[----:B--2---:R-:W-:-:S03]  /*0090*/  VIADD R44, R44, 0x7f ;  /* 0x0000007f2c2c7836 */ /* 0x004fc60000000000 */
[----:B------:R-:W-:Y:S02]  /*00a0*/  LEA.HI R3, R3, R0, RZ, 0x5 ;  /* 0x0000000003037211 */ /* 0x000fe400078f28ff */
[----:B-1----:R-:W-:Y:S02]  /*00b0*/  IABS R8, R5 ;  /* 0x0000000500087213 */ /* 0x002fe40000000000 */
[----:B------:R-:W-:Y:S01]  /*00c0*/  SHF.R.S32.HI R3, RZ, 0x5, R3 ;  /* 0x00000005ff037819 */ /* 0x000fe20000011403 */
[----:B---3--:R-:W-:-:S04]  /*00d0*/  ULEA UR12, UR4, UR12, 0x18 ;  /* 0x0000000c040c7291 */ /* 0x008fc8000f8ec03f */
[----:B------:R-:W-:-:S05]  /*00e0*/  IMAD.SHL.U32 R4, R3, 0x8, RZ ;  /* 0x0000000803047824 */ /* 0x000fca00078e00ff */
[-C--:B------:R-:W-:Y:S02]  /*00f0*/  IABS R7, R4.reuse ;  /* 0x0000000400077213 */ /* 0x080fe40000000000 */
[----:B------:R-:W-:Y:S02]  /*0100*/  IABS R10, R4 ;  /* 0x00000004000a7213 */ /* 0x000fe40000000000 */
[----:B------:R-:W0:Y:S08]  /*0110*/  I2F.RP R0, R7 ;  /* 0x0000000700007306 */ /* 0x000e300000209400 */
[----:B0-----:R-:W0:Y:S02]  /*0120*/  MUFU.RCP R0, R0 ;  /* 0x0000000000007308 */ /* 0x001e240000001000 */
[----:B0-----:R-:W-:-:S02]  /*0130*/  VIADD R2, R0, 0xffffffe ;  /* 0x0ffffffe00027836 */ /* 0x001fc40000000000 */
[----:B------:R-:W-:-:S04]  /*0140*/  IMAD.MOV R0, RZ, RZ, -R10 ;  /* 0x000000ffff007224 */ /* 0x000fc800078e0a0a */
[----:B------:R0:W1:Y:S02]  /*0150*/  F2I.FTZ.U32.TRUNC.NTZ R3, R2 ;  /* 0x0000000200037305 */ /* 0x000064000021f000 */
[----:B0-----:R-:W-:Y:S02]  /*0160*/  IMAD.MOV.U32 R2, RZ, RZ, RZ ;  /* 0x000000ffff027224 */ /* 0x001fe400078e00ff */
[----:B-1----:R-:W-:-:S04]  /*0170*/  IMAD.MOV R6, RZ, RZ, -R3 ;  /* 0x000000ffff067224 */ /* 0x002fc800078e0a03 */
[----:B------:R-:W-:Y:S02]  /*0180*/  IMAD R9, R6, R7, RZ ;  /* 0x0000000706097224 */ /* 0x000fe400078e02ff */
[----:B------:R-:W-:Y:S02]  /*0190*/  IMAD.MOV.U32 R6, RZ, RZ, R8 ;  /* 0x000000ffff067224 */ /* 0x000fe400078e0008 */
[----:B------:R-:W-:-:S06]  /*01a0*/  IMAD.HI.U32 R3, R3, R9, R2 ;  /* 0x0000000903037227 */ /* 0x000fcc00078e0002 */
[----:B------:R-:W-:-:S04]  /*01b0*/  IMAD.HI.U32 R3, R3, R6, RZ ;  /* 0x0000000603037227 */ /* 0x000fc800078e00ff */
[----:B------:R-:W-:-:S05]  /*01c0*/  IMAD R0, R3, R0, R6 ;  /* 0x0000000003007224 */ /* 0x000fca00078e0206 */
[----:B------:R-:W-:-:S13]  /*01d0*/  ISETP.GT.U32.AND P1, PT, R7, R0, PT ;  /* 0x000000000700720c */ /* 0x000fda0003f24070 */
[----:B------:R-:W-:Y:S02]  /*01e0*/  @!P1 IMAD.IADD R0, R0, 0x1, -R7 ;  /* 0x0000000100009824 */ /* 0x000fe400078e0a07 */
[----:B------:R-:W-:Y:S01]  /*01f0*/  @!P1 VIADD R3, R3, 0x1 ;  /* 0x0000000103039836 */ /* 0x000fe20000000000 */
[----:B------:R-:W-:Y:S02]  /*0200*/  ISETP.NE.AND P1, PT, R4, RZ, PT ;  /* 0x000000ff0400720c */ /* 0x000fe40003f25270 */
[----:B------:R-:W-:Y:S02]  /*0210*/  ISETP.GE.U32.AND P0, PT, R0, R7, PT ;  /* 0x000000070000720c */ /* 0x000fe40003f06070 */
[----:B------:R-:W-:-:S04]  /*0220*/  LOP3.LUT R0, R5, R4, RZ, 0x3c, !PT ;  /* 0x0000000405007212 */ /* 0x000fc800078e3cff */
[----:B------:R-:W-:Y:S01]  /*0230*/  ISETP.GE.AND P2, PT, R0, RZ, PT ;  /* 0x000000ff0000720c */ /* 0x000fe20003f46270 */
[----:B------:R-:W-:-:S06]  /*0240*/  VIADD R0, R28, 0x3f ;  /* 0x0000003f1c007836 */ /* 0x000fcc0000000000 */
[----:B------:R-:W-:-:S04]  /*0250*/  @P0 VIADD R3, R3, 0x1 ;  /* 0x0000000103030836 */ /* 0x000fc80000000000 */
[----:B------:R-:W-:Y:S01]  /*0260*/  IMAD.MOV.U32 R2, RZ, RZ, R3 ;  /* 0x000000ffff027224 */ /* 0x000fe200078e0003 */
[----:B------:R-:W-:-:S03]  /*0270*/  SHF.R.S32.HI R3, RZ, 0x1f, R0 ;  /* 0x0000001fff037819 */ /* 0x000fc60000011400 */
[----:B------:R-:W-:Y:S01]  /*0280*/  @!P2 IMAD.MOV R2, RZ, RZ, -R2 ;  /* 0x000000ffff02a224 */ /* 0x000fe200078e0a02 */
[----:B------:R-:W-:Y:S02]  /*0290*/  @!P1 LOP3.LUT R2, RZ, R4, RZ, 0x33, !PT ;  /* 0x00000004ff029212 */ /* 0x000fe400078e33ff */
[----:B------:R-:W-:-:S03]  /*02a0*/  LEA.HI R3, R3, R0, RZ, 0x6 ;  /* 0x0000000003037211 */ /* 0x000fc600078f30ff */
[----:B------:R-:W-:Y:S02]  /*02b0*/  IMAD.SHL.U32 R6, R2, 0x8, RZ ;  /* 0x0000000802067824 */ /* 0x000fe400078e00ff */
[----:B------:R-:W-:-:S03]  /*02c0*/  IMAD.MOV R2, RZ, RZ, -R2 ;  /* 0x000000ffff027224 */ /* 0x000fc600078e0a02 */
[----:B------:R-:W-:Y:S01]  /*02d0*/  LEA.HI.SX32 R3, R3, -R6, 0x1a ;  /* 0x8000000603037211 */ /* 0x000fe200078fd2ff */
[----:B------:R-:W-:-:S03]  /*02e0*/  IMAD R11, R4, R2, R5 ;  /* 0x00000002040b7224 */ /* 0x000fc600078e0205 */
[----:B------:R-:W-:-:S04]  /*02f0*/  VIMNMX R8, R3, 0x8, PT ;  /* 0x0000000803087848 */ /* 0x000fc80003fe0100 */
[-C--:B------:R-:W-:Y:S02]  /*0300*/  IABS R7, R8.reuse ;  /* 0x0000000800077213 */ /* 0x080fe40000000000 */
[----:B------:R-:W-:Y:S02]  /*0310*/  IABS R4, R8 ;  /* 0x0000000800047213 */ /* 0x000fe40000000000 */
[----:B------:R-:W0:Y:S08]  /*0320*/  I2F.RP R0, R7 ;  /* 0x0000000700007306 */ /* 0x000e300000209400 */
[----:B0-----:R-:W0:Y:S02]  /*0330*/  MUFU.RCP R0, R0 ;  /* 0x0000000000007308 */ /* 0x001e240000001000 */
[----:B0-----:R-:W-:-:S02]  /*0340*/  VIADD R3, R0, 0xffffffe ;  /* 0x0ffffffe00037836 */ /* 0x001fc40000000000 */
[----:B------:R-:W-:-:S04]  /*0350*/  IMAD.MOV R0, RZ, RZ, -R4 ;  /* 0x000000ffff007224 */ /* 0x000fc800078e0a04 */
[----:B------:R-:W0:Y:S02]  /*0360*/  F2I.FTZ.U32.TRUNC.NTZ R3, R3 ;  /* 0x0000000300037305 */ /* 0x000e24000021f000 */
[----:B0-----:R-:W-:-:S04]  /*0370*/  IMAD.MOV R9, RZ, RZ, -R3 ;  /* 0x000000ffff097224 */ /* 0x001fc800078e0a03 */
[----:B------:R-:W-:Y:S01]  /*0380*/  IMAD.MOV.U32 R2, RZ, RZ, R9 ;  /* 0x000000ffff027224 */ /* 0x000fe200078e0009 */
[----:B------:R-:W-:-:S03]  /*0390*/  IABS R9, R11 ;  /* 0x0000000b00097213 */ /* 0x000fc60000000000 */
[----:B------:R-:W-:Y:S02]  /*03a0*/  IMAD R5, R2, R7, RZ ;  /* 0x0000000702057224 */ /* 0x000fe400078e02ff */
[----:B------:R-:W-:-:S04]  /*03b0*/  IMAD.MOV.U32 R2, RZ, RZ, RZ ;  /* 0x000000ffff027224 */ /* 0x000fc800078e00ff */
        /* <DEDUP_REMOVED lines=9> */
[----:B------:R-:W-:Y:S02]  /*0450*/  ISETP.GE.AND P2, PT, R0, RZ, PT ;  /* 0x000000ff0000720c */ /* 0x000fe40003f46270 */
[----:B------:R-:W0:Y:S05]  /*0460*/  S2R R0, SR_TID.X ;  /* 0x0000000000007919 */ /* 0x000e2a0000002100 */
[----:B------:R-:W-:Y:S01]  /*0470*/  @P0 VIADD R2, R2, 0x1 ;  /* 0x0000000102020836 */ /* 0x000fe20000000000 */
[----:B------:R-:W-:-:S05]  /*0480*/  ISETP.GT.AND P0, PT, R44, 0x7f, PT ;  /* 0x0000007f2c00780c */ /* 0x000fca0003f04270 */
[----:B------:R-:W-:Y:S01]  /*0490*/  @!P2 IMAD.MOV R2, RZ, RZ, -R2 ;  /* 0x000000ffff02a224 */ /* 0x000fe200078e0a02 */
[----:B------:R-:W-:-:S05]  /*04a0*/  @!P1 LOP3.LUT R2, RZ, R8, RZ, 0x33, !PT ;  /* 0x00000008ff029212 */ /* 0x000fca00078e33ff */
[----:B------:R-:W-:Y:S02]  /*04b0*/  IMAD.MOV R3, RZ, RZ, -R2 ;  /* 0x000000ffff037224 */ /* 0x000fe400078e0a02 */
[----:B------:R-:W-:Y:S02]  /*04c0*/  @!P0 CS2R R24, SRZ ;  /* 0x0000000000188805 */ /* 0x000fe4000001ff00 */
[----:B------:R-:W-:Y:S01]  /*04d0*/  @!P0 CS2R R26, SRZ ;  /* 0x00000000001a8805 */ /* 0x000fe2000001ff00 */
[----:B------:R-:W-:Y:S02]  /*04e0*/  IMAD R3, R8, R3, R11 ;  /* 0x0000000308037224 */ /* 0x000fe400078e020b */
[----:B------:R-:W-:Y:S02]  /*04f0*/  IMAD.SHL.U32 R42, R2, 0x20, RZ ;  /* 0x00000020022a7824 */ /* 0x000fe400078e00ff */
[----:B------:R-:W-:Y:S01]  /*0500*/  IMAD.IADD R3, R6, 0x1, R3 ;  /* 0x0000000106037824 */ /* 0x000fe200078e0203 */
[C---:B0-----:R-:W-:Y:S01]  /*0510*/  LOP3.LUT R4, R0.reuse, 0x3f, RZ, 0xc0, !PT ;  /* 0x0000003f00047812 */ /* 0x041fe200078ec0ff */
[C---:B------:R-:W-:Y:S01]  /*0520*/  @!P0 IMAD.SHL.U32 R40, R0.reuse, 0x2, RZ ;  /* 0x0000000200288824 */ /* 0x040fe200078e00ff */
[----:B------:R-:W-:Y:S01]  /*0530*/  SHF.R.U32.HI R39, RZ, 0x6, R0 ;  /* 0x00000006ff277819 */ /* 0x000fe20000011600 */
[C---:B------:R-:W-:Y:S01]  /*0540*/  @!P0 IMAD.SHL.U32 R41, R0.reuse, 0x40, RZ ;  /* 0x0000004000298824 */ /* 0x040fe200078e00ff */
[----:B------:R-:W-:Y:S01]  /*0550*/  LOP3.LUT R38, R0, 0x80, RZ, 0xc0, !PT ;  /* 0x0000008000267812 */ /* 0x000fe200078ec0ff */
[----:B------:R-:W-:Y:S01]  /*0560*/  IMAD R43, R3, 0x40, R4 ;  /* 0x00000040032b7824 */ /* 0x000fe200078e0204 */
[----:B------:R-:W-:Y:S01]  /*0570*/  SGXT.U32 R39, R39, 0x2 ;  /* 0x000000022727781a */ /* 0x000fe20000000000 */
[----:B------:R-:W-:Y:S06]  /*0580*/  @!P0 BRA `(.L_x_0) ;  /* 0x0000002c00108947 */ /* 0x000fec0003800000 */
[----:B------:R-:W-:Y:S01]  /*0590*/  IABS R10, R28 ;  /* 0x0000001c000a7213 */ /* 0x000fe20000000000 */
[----:B------:R-:W-:Y:S01]  /*05a0*/  IMAD.MOV.U32 R2, RZ, RZ, RZ ;  /* 0x000000ffff027224 */ /* 0x000fe200078e00ff */
[----:B------:R-:W-:Y:S01]  /*05b0*/  IABS R22, R29 ;  /* 0x0000001d00167213 */ /* 0x000fe20000000000 */
[----:B------:R-:W-:Y:S01]  /*05c0*/  IMAD.SHL.U32 R4, R4, 0x2, RZ ;  /* 0x0000000204047824 */ /* 0x000fe200078e00ff */
[----:B------:R-:W0:Y:S01]  /*05d0*/  I2F.RP R6, R10 ;  /* 0x0000000a00067306 */ /* 0x000e220000209400 */
[----:B------:R-:W-:Y:S01]  /*05e0*/  IABS R8, R43 ;  /* 0x0000002b00087213 */ /* 0x000fe20000000000 */
[----:B------:R-:W1:Y:S01]  /*05f0*/  LDC.64 R114, c[0x0][0x218] ;  /* 0x00008600ff727b82 */ /* 0x000e620000000a00 */
[----:B------:R-:W-:Y:S01]  /*0600*/  LEA.HI R18, R38, R42, RZ, 0x19 ;  /* 0x0000002a26127211 */ /* 0x000fe200078fc8ff */
[----:B------:R-:W-:Y:S01]  /*0610*/  ULDC UR4, c[0x0][0x234] ;  /* 0x00008d0000047ab9 */ /* 0x000fe20000000800 */
[----:B------:R-:W-:Y:S01]  /*0620*/  ISETP.GE.AND P3, PT, R43, RZ, PT ;  /* 0x000000ff2b00720c */ /* 0x000fe20003f66270 */
[----:B------:R-:W-:Y:S01]  /*0630*/  USHF.R.U32.HI UR13, URZ, 0x4, UR12 ;  /* 0x000000043f0d7899 */ /* 0x000fe2000801160c */
[----:B------:R-:W-:Y:S01]  /*0640*/  ISETP.NE.AND P4, PT, R28, RZ, PT ;  /* 0x000000ff1c00720c */ /* 0x000fe20003f85270 */
[----:B------:R-:W2:Y:S01]  /*0650*/  I2F.RP R5, R22 ;  /* 0x0000001600057306 */ /* 0x000ea20000209400 */
[C---:B------:R-:W-:Y:S01]  /*0660*/  VIADD R24, R18.reuse, 0x14 ;  /* 0x0000001412187836 */ /* 0x040fe20000000000 */
[----:B------:R-:W-:Y:S01]  /*0670*/  IABS R25, R18 ;  /* 0x0000001200197213 */ /* 0x000fe20000000000 */
[C---:B------:R-:W-:Y:S01]  /*0680*/  VIADD R27, R18.reuse, 0x10 ;  /* 0x00000010121b7836 */ /* 0x040fe20000000000 */
[----:B------:R-:W3:Y:S01]  /*0690*/  LDC R103, c[0x0][0x23c] ;  /* 0x00008f00ff677b82 */ /* 0x000ee20000000800 */
[C---:B------:R-:W-:Y:S01]  /*06a0*/  VIADD R26, R18.reuse, 0x12 ;  /* 0x00000012121a7836 */ /* 0x040fe20000000000 */
[----:B------:R-:W-:Y:S01]  /*06b0*/  IABS R17, R24 ;  /* 0x0000001800117213 */ /* 0x000fe20000000000 */
[C---:B------:R-:W-:Y:S01]  /*06c0*/  VIADD R30, R18.reuse, 0xc ;  /* 0x0000000c121e7836 */ /* 0x040fe20000000000 */
[----:B0-----:R-:W0:Y:S01]  /*06d0*/  MUFU.RCP R6, R6 ;  /* 0x0000000600067308 */ /* 0x001e220000001000 */
[C---:B------:R-:W-:Y:S01]  /*06e0*/  VIADD R31, R18.reuse, 0xa ;  /* 0x0000000a121f7836 */ /* 0x040fe20000000000 */
[----:B------:R-:W-:Y:S01]  /*06f0*/  USGXT.U32 UR13, UR13, 0xe ;  /* 0x0000000e0d0d789a */ /* 0x000fe20008000000 */
[C---:B------:R-:W-:Y:S01]  /*0700*/  VIADD R32, R18.reuse, 0x8 ;  /* 0x0000000812207836 */ /* 0x040fe20000000000 */
[----:B------:R-:W-:Y:S01]  /*0710*/  IABS R19, R30 ;  /* 0x0000001e00137213 */ /* 0x000fe20000000000 */
[C---:B------:R-:W-:Y:S01]  /*0720*/  VIADD R34, R18.reuse, 0x4 ;  /* 0x0000000412227836 */ /* 0x040fe20000000000 */
[----:B------:R-:W4:Y:S01]  /*0730*/  LDC R99, c[0x0][0x238] ;  /* 0x00008e00ff637b82 */ /* 0x000f220000000800 */
[C---:B------:R-:W-:Y:S01]  /*0740*/  VIADD R33, R18.reuse, 0x6 ;  /* 0x0000000612217836 */ /* 0x040fe20000000000 */
[----:B--2---:R-:W2:Y:S01]  /*0750*/  MUFU.RCP R5, R5 ;  /* 0x0000000500057308 */ /* 0x004ea20000001000 */
[----:B------:R-:W-:Y:S01]  /*0760*/  VIADD R35, R18, 0x2 ;  /* 0x0000000212237836 */ /* 0x000fe20000000000 */
[----:B------:R-:W-:Y:S01]  /*0770*/  IABS R23, R34 ;  /* 0x0000002200177213 */ /* 0x000fe20000000000 */
[C---:B------:R-:W-:Y:S01]  /*0780*/  IMAD.SHL.U32 R40, R0.reuse, 0x2, RZ ;  /* 0x0000000200287824 */ /* 0x040fe200078e00ff */
[----:B------:R-:W-:Y:S01]  /*0790*/  IABS R21, R33 ;  /* 0x0000002100157213 */ /* 0x000fe20000000000 */
[----:B------:R-:W-:Y:S01]  /*07a0*/  IMAD.SHL.U32 R41, R0, 0x40, RZ ;  /* 0x0000004000297824 */ /* 0x000fe200078e00ff */
[----:B------:R-:W-:Y:S01]  /*07b0*/  ULDC.64 UR6, c[0x0][0x210] ;  /* 0x0000840000067ab9 */ /* 0x000fe20000000a00 */
[C---:B------:R-:W-:Y:S01]  /*07c0*/  LOP3.LUT R50, R39.reuse, 0x8, RZ, 0xfc, !PT ;  /* 0x0000000827327812 */ /* 0x040fe200078efcff */
[----:B------:R-:W-:Y:S01]  /*07d0*/  UIADD3 UR8, UP0, UR13, 0x80, URZ ;  /* 0x000000800d087890 */ /* 0x000fe2000ff1e03f */
[----:B0-----:R-:W-:Y:S01]  /*07e0*/  VIADD R7, R6, 0xffffffe ;  /* 0x0ffffffe06077836 */ /* 0x001fe20000000000 */
[C---:B------:R-:W-:Y:S01]  /*07f0*/  LOP3.LUT R52, R39.reuse, 0xc, RZ, 0xfc, !PT ;  /* 0x0000000c27347812 */ /* 0x040fe200078efcff */
[----:B------:R-:W-:Y:S01]  /*0800*/  UIADD3 UR41, UR12, 0x4000, URZ ;  /* 0x000040000c297890 */ /* 0x000fe2000fffe03f */
[C---:B------:R-:W-:Y:S01]  /*0810*/  LOP3.LUT R54, R39.reuse, 0x10, RZ, 0xfc, !PT ;  /* 0x0000001027367812 */ /* 0x040fe200078efcff */
[----:B------:R0:W5:Y:S01]  /*0820*/  F2I.FTZ.U32.TRUNC.NTZ R3, R7 ;  /* 0x0000000700037305 */ /* 0x000162000021f000 */
[----:B------:R-:W-:Y:S01]  /*0830*/  LOP3.LUT R56, R39, 0x14, RZ, 0xfc, !PT ;  /* 0x0000001427387812 */ /* 0x000fe200078efcff */
[----:B---3--:R-:W-:Y:S01]  /*0840*/  IMAD.SHL.U32 R101, R103, 0x80, RZ ;  /* 0x0000008067657824 */ /* 0x008fe200078e00ff */
[----:B------:R-:W-:Y:S01]  /*0850*/  LOP3.LUT R58, R39, 0x18, RZ, 0xfc, !PT ;  /* 0x00000018273a7812 */ /* 0x000fe200078efcff */
[----:B--2---:R-:W-:Y:S01]  /*0860*/  VIADD R6, R5, 0xffffffe ;  /* 0x0ffffffe05067836 */ /* 0x004fe20000000000 */
[C---:B------:R-:W-:Y:S01]  /*0870*/  LOP3.LUT R60, R39.reuse, 0x1c, RZ, 0xfc, !PT ;  /* 0x0000001c273c7812 */ /* 0x040fe200078efcff */
[C---:B------:R-:W-:Y:S01]  /*0880*/  VIADD R5, R18.reuse, 0x1e ;  /* 0x0000001e12057836 */ /* 0x040fe20000000000 */
[C---:B------:R-:W-:Y:S01]  /*0890*/  LOP3.LUT R62, R39.reuse, 0x20, RZ, 0xfc, !PT ;  /* 0x00000020273e7812 */ /* 0x040fe200078efcff */
[----:B------:R-:W-:Y:S01]  /*08a0*/  ULDC UR40, c[0x0][0x230] ;  /* 0x00008c0000287ab9 */ /* 0x000fe20000000800 */
[C---:B0-----:R-:W-:Y:S01]  /*08b0*/  VIADD R7, R18.reuse, 0x1c ;  /* 0x0000001c12077836 */ /* 0x041fe20000000000 */
[----:B------:R-:W-:Y:S01]  /*08c0*/  LOP3.LUT R64, R39, 0x24, RZ, 0xfc, !PT ;  /* 0x0000002427407812 */ /* 0x000fe200078efcff */
[----:B----4-:R-:W-:Y:S01]  /*08d0*/  IMAD.SHL.U32 R105, R99, 0x80, RZ ;  /* 0x0000008063697824 */ /* 0x010fe200078e00ff */
[----:B------:R-:W-:Y:S01]  /*08e0*/  ISETP.GE.AND P2, PT, R5, RZ, PT ;  /* 0x000000ff0500720c */ /* 0x000fe20003f46270 */
[----:B------:R-:W-:Y:S01]  /*08f0*/  IMAD R107, R39, R99, RZ ;  /* 0x00000063276b7224 */ /* 0x000fe200078e02ff */
[----:B------:R-:W-:Y:S01]  /*0900*/  IABS R13, R7 ;  /* 0x00000007000d7213 */ /* 0x000fe20000000000 */
[--C-:B-----5:R-:W-:Y:S01]  /*0910*/  IMAD.MOV R9, RZ, RZ, -R3.reuse ;  /* 0x000000ffff097224 */ /* 0x120fe200078e0a03 */
[----:B------:R-:W-:Y:S01]  /*0920*/  ISETP.GE.AND P5, PT, R7, RZ, PT ;  /* 0x000000ff0700720c */ /* 0x000fe20003fa6270 */
[----:B------:R-:W-:Y:S01]  /*0930*/  VIADD R7, R18, 0x18 ;  /* 0x0000001812077836 */ /* 0x000fe20000000000 */
[----:B------:R-:W-:Y:S01]  /*0940*/  LOP3.LUT R66, R39, 0x28, RZ, 0xfc, !PT ;  /* 0x0000002827427812 */ /* 0x000fe200078efcff */
[----:B------:R-:W-:Y:S01]  /*0950*/  IMAD R9, R9, R10, RZ ;  /* 0x0000000a09097224 */ /* 0x000fe200078e02ff */
[----:B------:R-:W-:Y:S01]  /*0960*/  LOP3.LUT R68, R39, 0x2c, RZ, 0xfc, !PT ;  /* 0x0000002c27447812 */ /* 0x000fe200078efcff */
[----:B------:R-:W-:Y:S01]  /*0970*/  IMAD R49, R64, R99, RZ ;  /* 0x0000006340317224 */ /* 0x000fe200078e02ff */
[----:B------:R-:W-:Y:S01]  /*0980*/  ISETP.GE.AND P1, PT, R7, RZ, PT ;  /* 0x000000ff0700720c */ /* 0x000fe20003f26270 */
[----:B------:R-:W-:Y:S01]  /*0990*/  IMAD.HI.U32 R2, R3, R9, R2 ;  /* 0x0000000903027227 */ /* 0x000fe200078e0002 */
[C---:B------:R-:W-:Y:S01]  /*09a0*/  LOP3.LUT R70, R39.reuse, 0x30, RZ, 0xfc, !PT ;  /* 0x0000003027467812 */ /* 0x040fe200078efcff */
[----:B------:R0:W2:Y:S01]  /*09b0*/  F2I.FTZ.U32.TRUNC.NTZ R3, R6 ;  /* 0x0000000600037305 */ /* 0x0000a2000021f000 */
[C---:B------:R-:W-:Y:S01]  /*09c0*/  LOP3.LUT R72, R39.reuse, 0x34, RZ, 0xfc, !PT ;  /* 0x0000003427487812 */ /* 0x040fe200078efcff */
[----:B------:R-:W-:Y:S01]  /*09d0*/  IMAD.MOV.U32 R9, RZ, RZ, R8 ;  /* 0x000000ffff097224 */ /* 0x000fe200078e0008 */
[C---:B------:R-:W-:Y:S01]  /*09e0*/  LOP3.LUT R74, R39.reuse, 0x38, RZ, 0xfc, !PT ;  /* 0x00000038274a7812 */ /* 0x040fe200078efcff */
[----:B------:R-:W-:Y:S01]  /*09f0*/  IMAD R67, R70, R99, RZ ;  /* 0x0000006346437224 */ /* 0x000fe200078e02ff */
[C---:B------:R-:W-:Y:S01]  /*0a00*/  LOP3.LUT R76, R39.reuse, 0x3c, RZ, 0xfc, !PT ;  /* 0x0000003c274c7812 */ /* 0x040fe200078efcff */
[----:B------:R-:W-:Y:S01]  /*0a10*/  IMAD.HI.U32 R2, R2, R9, RZ ;  /* 0x0000000902027227 */ /* 0x000fe200078e00ff */
[----:B------:R-:W-:-:S02]  /*0a20*/  LOP3.LUT R77, R39, 0x40, RZ, 0xfc, !PT ;  /* 0x00000040274d7812 */ /* 0x000fc400078efcff */
[----:B0-----:R-:W-:Y:S01]  /*0a30*/  IABS R6, R5 ;  /* 0x0000000500067213 */ /* 0x001fe20000000000 */
[----:B------:R-:W-:Y:S01]  /*0a40*/  IMAD.MOV R2, RZ, RZ, -R2 ;  /* 0x000000ffff027224 */ /* 0x000fe200078e0a02 */
[----:B------:R-:W-:Y:S01]  /*0a50*/  LOP3.LUT R78, R39, 0x44, RZ, 0xfc, !PT ;  /* 0x00000044274e7812 */ /* 0x000fe200078efcff */
[----:B------:R-:W-:Y:S01]  /*0a60*/  IMAD R73, R77, R99, RZ ;  /* 0x000000634d497224 */ /* 0x000fe200078e02ff */
[C---:B------:R-:W-:Y:S01]  /*0a70*/  LOP3.LUT R79, R39.reuse, 0x48, RZ, 0xfc, !PT ;  /* 0x00000048274f7812 */ /* 0x040fe200078efcff */
[C---:B------:R-:W-:Y:S01]  /*0a80*/  IMAD R9, R10.reuse, R2, R9 ;  /* 0x000000020a097224 */ /* 0x040fe200078e0209 */
[C---:B------:R-:W-:Y:S01]  /*0a90*/  LOP3.LUT R80, R39.reuse, 0x4c, RZ, 0xfc, !PT ;  /* 0x0000004c27507812 */ /* 0x040fe200078efcff */
[--C-:B--2---:R-:W-:Y:S01]  /*0aa0*/  IMAD.MOV R11, RZ, RZ, -R3.reuse ;  /* 0x000000ffff0b7224 */ /* 0x104fe200078e0a03 */
[----:B------:R-:W-:Y:S01]  /*0ab0*/  LOP3.LUT R81, R39, 0x50, RZ, 0xfc, !PT ;  /* 0x0000005027517812 */ /* 0x000fe200078efcff */
[----:B------:R-:W-:Y:S01]  /*0ac0*/  IMAD.MOV.U32 R2, RZ, RZ, RZ ;  /* 0x000000ffff027224 */ /* 0x000fe200078e00ff */
[----:B------:R-:W-:Y:S01]  /*0ad0*/  ISETP.GT.U32.AND P0, PT, R10, R9, PT ;  /* 0x000000090a00720c */ /* 0x000fe20003f04070 */
[----:B------:R-:W-:Y:S01]  /*0ae0*/  IMAD R11, R11, R22, RZ ;  /* 0x000000160b0b7224 */ /* 0x000fe200078e02ff */
[----:B------:R-:W-:Y:S01]  /*0af0*/  LOP3.LUT R82, R39, 0x54, RZ, 0xfc, !PT ;  /* 0x0000005427527812 */ /* 0x000fe200078efcff */
[----:B------:R-:W-:Y:S01]  /*0b00*/  IMAD R131, R81, R99, RZ ;  /* 0x0000006351837224 */ /* 0x000fe200078e02ff */
[----:B------:R-:W-:Y:S01]  /*0b10*/  LOP3.LUT R83, R39, 0x58, RZ, 0xfc, !PT ;  /* 0x0000005827537812 */ /* 0x000fe200078efcff */
[----:B------:R-:W-:Y:S01]  /*0b20*/  IMAD.HI.U32 R2, R3, R11, R2 ;  /* 0x0000000b03027227 */ /* 0x000fe200078e0002 */
[----:B------:R-:W-:-:S02]  /*0b30*/  SHF.R.S32.HI R3, RZ, 0x1f, R44 ;  /* 0x0000001fff037819 */ /* 0x000fc4000001142c */
[----:B------:R-:W-:Y:S01]  /*0b40*/  LOP3.LUT R84, R39, 0x5c, RZ, 0xfc, !PT ;  /* 0x0000005c27547812 */ /* 0x000fe200078efcff */
[----:B------:R-:W-:Y:S01]  /*0b50*/  IMAD.MOV.U32 R11, RZ, RZ, R6 ;  /* 0x000000ffff0b7224 */ /* 0x000fe200078e0006 */
[----:B------:R-:W-:Y:S01]  /*0b60*/  LEA.HI R44, R3, R44, RZ, 0x7 ;  /* 0x0000002c032c7211 */ /* 0x000fe200078f38ff */
[C---:B------:R-:W-:Y:S01]  /*0b70*/  IMAD.HI.U32 R8, R2.reuse, R13, RZ ;  /* 0x0000000d02087227 */ /* 0x040fe200078e00ff */
[C---:B------:R-:W-:Y:S02]  /*0b80*/  LOP3.LUT R85, R39.reuse, 0x60, RZ, 0xfc, !PT ;  /* 0x0000006027557812 */ /* 0x040fe400078efcff */
[C---:B------:R-:W-:Y:S01]  /*0b90*/  LOP3.LUT R86, R39.reuse, 0x64, RZ, 0xfc, !PT ;  /* 0x0000006427567812 */ /* 0x040fe200078efcff */
[----:B------:R-:W-:Y:S01]  /*0ba0*/  IMAD.HI.U32 R6, R2, R11, RZ ;  /* 0x0000000b02067227 */ /* 0x000fe200078e00ff */
[C---:B------:R-:W-:Y:S02]  /*0bb0*/  LOP3.LUT R87, R39.reuse, 0x68, RZ, 0xfc, !PT ;  /* 0x0000006827577812 */ /* 0x040fe400078efcff */
[C---:B------:R-:W-:Y:S01]  /*0bc0*/  LOP3.LUT R88, R39.reuse, 0x6c, RZ, 0xfc, !PT ;  /* 0x0000006c27587812 */ /* 0x040fe200078efcff */
[----:B------:R-:W-:Y:S01]  /*0bd0*/  IMAD.MOV R6, RZ, RZ, -R6 ;  /* 0x000000ffff067224 */ /* 0x000fe200078e0a06 */
[----:B------:R-:W-:Y:S01]  /*0be0*/  LOP3.LUT R89, R39, 0x70, RZ, 0xfc, !PT ;  /* 0x0000007027597812 */ /* 0x000fe200078efcff */
[----:B------:R-:W-:Y:S01]  /*0bf0*/  @!P0 IMAD.IADD R9, R9, 0x1, -R10 ;  /* 0x0000000109098824 */ /* 0x000fe200078e0a0a */
[C---:B------:R-:W-:Y:S01]  /*0c00*/  LOP3.LUT R90, R39.reuse, 0x74, RZ, 0xfc, !PT ;  /* 0x00000074275a7812 */ /* 0x040fe200078efcff */
[----:B------:R-:W-:Y:S01]  /*0c10*/  IMAD R3, R22, R6, R11 ;  /* 0x0000000616037224 */ /* 0x000fe200078e020b */
[----:B------:R-:W-:Y:S01]  /*0c20*/  LOP3.LUT R91, R39, 0x78, RZ, 0xfc, !PT ;  /* 0x00000078275b7812 */ /* 0x000fe200078efcff */
[----:B------:R-:W-:Y:S01]  /*0c30*/  VIADD R6, R18, 0x1a ;  /* 0x0000001a12067836 */ /* 0x000fe20000000000 */
[----:B------:R-:W-:Y:S01]  /*0c40*/  ISETP.GT.U32.AND P0, PT, R10, R9, PT ;  /* 0x000000090a00720c */ /* 0x000fe20003f04070 */
[----:B------:R-:W-:Y:S01]  /*0c50*/  IMAD.MOV R8, RZ, RZ, -R8 ;  /* 0x000000ffff087224 */ /* 0x000fe200078e0a08 */
[----:B------:R-:W-:Y:S01]  /*0c60*/  ISETP.GT.U32.AND P6, PT, R22, R3, PT ;  /* 0x000000031600720c */ /* 0x000fe20003fc4070 */
[----:B------:R-:W-:Y:S01]  /*0c70*/  IMAD.HI.U32 R16, R2, R21, RZ ;  /* 0x0000001502107227 */ /* 0x000fe200078e00ff */
[----:B------:R-:W-:-:S02]  /*0c80*/  IABS R11, R6 ;  /* 0x00000006000b7213 */ /* 0x000fc40000000000 */
[C---:B------:R-:W-:Y:S01]  /*0c90*/  LOP3.LUT R92, R39.reuse, 0x7c, RZ, 0xfc, !PT ;  /* 0x0000007c275c7812 */ /* 0x040fe200078efcff */
[----:B------:R-:W-:Y:S01]  /*0ca0*/  IMAD R5, R22, R8, R13 ;  /* 0x0000000816057224 */ /* 0x000fe200078e020d */
[----:B------:R-:W-:Y:S01]  /*0cb0*/  IABS R13, R7 ;  /* 0x00000007000d7213 */ /* 0x000fe20000000000 */
[----:B------:R-:W-:Y:S01]  /*0cc0*/  VIADD R8, R18, 0x16 ;  /* 0x0000001612087836 */ /* 0x000fe20000000000 */
[----:B------:R-:W-:Y:S01]  /*0cd0*/  LOP3.LUT R46, R0, 0x7f, RZ, 0xc0, !PT ;  /* 0x0000007f002e7812 */ /* 0x000fe200078ec0ff */
[----:B------:R-:W-:Y:S01]  /*0ce0*/  IMAD.MOV R16, RZ, RZ, -R16 ;  /* 0x000000ffff107224 */ /* 0x000fe200078e0a10 */
[----:B------:R-:W-:Y:S01]  /*0cf0*/  LOP3.LUT R48, R39, 0x4, RZ, 0xfc, !PT ;  /* 0x0000000427307812 */ /* 0x000fe200078efcff */
[----:B------:R-:W-:Y:S01]  /*0d00*/  @!P0 IMAD.IADD R9, R9, 0x1, -R10 ;  /* 0x0000000109098824 */ /* 0x000fe200078e0a0a */
[----:B------:R-:W-:Y:S01]  /*0d10*/  ISETP.GE.AND P0, PT, R6, RZ, PT ;  /* 0x000000ff0600720c */ /* 0x000fe20003f06270 */
[----:B------:R-:W-:Y:S01]  /*0d20*/  @!P6 IMAD.IADD R3, R3, 0x1, -R22 ;  /* 0x000000010303e824 */ /* 0x000fe200078e0a16 */
[----:B------:R-:W-:Y:S01]  /*0d30*/  IABS R15, R8 ;  /* 0x00000008000f7213 */ /* 0x000fe20000000000 */
[----:B------:R-:W-:Y:S01]  /*0d40*/  IMAD.HI.U32 R6, R2, R11, RZ ;  /* 0x0000000b02067227 */ /* 0x000fe200078e00ff */
[----:B------:R-:W-:-:S02]  /*0d50*/  SHF.R.S32.HI R44, RZ, 0x7, R44 ;  /* 0x00000007ff2c7819 */ /* 0x000fc4000001142c */
[C---:B------:R-:W-:Y:S01]  /*0d60*/  ISETP.GT.U32.AND P6, PT, R22.reuse, R3, PT ;  /* 0x000000031600720c */ /* 0x040fe20003fc4070 */
[----:B------:R-:W-:Y:S02]  /*0d70*/  IMAD.MOV R6, RZ, RZ, -R6 ;  /* 0x000000ffff067224 */ /* 0x000fe400078e0a06 */
[----:B------:R-:W-:Y:S02]  /*0d80*/  IMAD.MOV.U32 R20, RZ, RZ, R9 ;  /* 0x000000ffff147224 */ /* 0x000fe400078e0009 */
[----:B------:R-:W-:Y:S02]  /*0d90*/  IMAD R6, R22, R6, R11 ;  /* 0x0000000616067224 */ /* 0x000fe400078e020b */
[----:B------:R-:W-:Y:S01]  /*0da0*/  @!P3 IMAD.MOV R20, RZ, RZ, -R20 ;  /* 0x000000ffff14b224 */ /* 0x000fe200078e0a14 */
[----:B------:R-:W-:Y:S01]  /*0db0*/  @!P4 LOP3.LUT R20, RZ, R28, RZ, 0x33, !PT ;  /* 0x0000001cff14c212 */ /* 0x000fe200078e33ff */
[----:B------:R-:W-:Y:S01]  /*0dc0*/  IMAD.HI.U32 R9, R2, R17, RZ ;  /* 0x0000001102097227 */ /* 0x000fe200078e00ff */
[----:B------:R-:W-:-:S02]  /*0dd0*/  ISETP.GT.U32.AND P4, PT, R22, R5, PT ;  /* 0x000000051600720c */ /* 0x000fc40003f84070 */
[----:B------:R-:W-:Y:S01]  /*0de0*/  ISETP.GE.AND P3, PT, R8, RZ, PT ;  /* 0x000000ff0800720c */ /* 0x000fe20003f66270 */
[----:B------:R-:W-:Y:S01]  /*0df0*/  @!P6 IMAD.IADD R3, R3, 0x1, -R22 ;  /* 0x000000010303e824 */ /* 0x000fe200078e0a16 */
[----:B------:R-:W-:Y:S01]  /*0e00*/  ISETP.GT.U32.AND P6, PT, R22, R6, PT ;  /* 0x000000061600720c */ /* 0x000fe20003fc4070 */
[----:B------:R-:W-:-:S04]  /*0e10*/  IMAD.HI.U32 R8, R2, R15, RZ ;  /* 0x0000000f02087227 */ /* 0x000fc800078e00ff */
[----:B------:R-:W-:Y:S02]  /*0e20*/  IMAD.MOV R8, RZ, RZ, -R8 ;  /* 0x000000ffff087224 */ /* 0x000fe400078e0a08 */
[----:B------:R-:W-:Y:S02]  /*0e30*/  IMAD.MOV R9, RZ, RZ, -R9 ;  /* 0x000000ffff097224 */ /* 0x000fe400078e0a09 */
[--C-:B------:R-:W-:Y:S02]  /*0e40*/  @!P4 IMAD.IADD R5, R5, 0x1, -R22.reuse ;  /* 0x000000010505c824 */ /* 0x100fe400078e0a16 */
[----:B------:R-:W-:Y:S01]  /*0e50*/  IMAD R8, R22, R8, R15 ;  /* 0x0000000816087224 */ /* 0x000fe200078e020f */
[----:B------:R-:W-:Y:S01]  /*0e60*/  IABS R15, R27 ;  /* 0x0000001b000f7213 */ /* 0x000fe20000000000 */
[----:B------:R-:W-:Y:S01]  /*0e70*/  @!P6 IMAD.IADD R6, R6, 0x1, -R22 ;  /* 0x000000010606e824 */ /* 0x000fe200078e0a16 */
[C---:B------:R-:W-:Y:S01]  /*0e80*/  ISETP.GT.U32.AND P4, PT, R22.reuse, R5, PT ;  /* 0x000000051600720c */ /* 0x040fe20003f84070 */
[----:B------:R-:W-:-:S02]  /*0e90*/  IMAD R9, R22, R9, R17 ;  /* 0x0000000916097224 */ /* 0x000fc400078e0211 */
[----:B------:R-:W-:Y:S01]  /*0ea0*/  IMAD.HI.U32 R7, R2, R13, RZ ;  /* 0x0000000d02077227 */ /* 0x000fe200078e00ff */
[----:B------:R-:W-:-:S03]  /*0eb0*/  ISETP.GT.U32.AND P6, PT, R22, R6, PT ;  /* 0x000000061600720c */ /* 0x000fc60003fc4070 */
[----:B------:R-:W-:Y:S02]  /*0ec0*/  IMAD.MOV R7, RZ, RZ, -R7 ;  /* 0x000000ffff077224 */ /* 0x000fe400078e0a07 */
[----:B------:R-:W-:Y:S02]  /*0ed0*/  VIADD R28, R18, 0xe ;  /* 0x0000000e121c7836 */ /* 0x000fe40000000000 */
[C---:B------:R-:W-:Y:S01]  /*0ee0*/  IMAD R7, R22.reuse, R7, R13 ;  /* 0x0000000716077224 */ /* 0x040fe200078e020d */
[----:B------:R-:W-:Y:S01]  /*0ef0*/  IABS R13, R26 ;  /* 0x0000001a000d7213 */ /* 0x000fe20000000000 */
[--C-:B------:R-:W-:Y:S01]  /*0f00*/  @!P4 IMAD.IADD R5, R5, 0x1, -R22.reuse ;  /* 0x000000010505c824 */ /* 0x100fe200078e0a16 */
[----:B------:R-:W-:Y:S01]  /*0f10*/  ISETP.GT.U32.AND P4, PT, R22, R8, PT ;  /* 0x000000081600720c */ /* 0x000fe20003f84070 */
[----:B------:R-:W-:Y:S01]  /*0f20*/  @!P2 IMAD.MOV R3, RZ, RZ, -R3 ;  /* 0x000000ffff03a224 */ /* 0x000fe200078e0a03 */
[----:B------:R-:W-:Y:S01]  /*0f30*/  IABS R17, R28 ;  /* 0x0000001c00117213 */ /* 0x000fe20000000000 */
[----:B------:R-:W-:Y:S01]  /*0f40*/  @!P6 IMAD.IADD R6, R6, 0x1, -R22 ;  /* 0x000000010606e824 */ /* 0x000fe200078e0a16 */
[----:B------:R-:W-:Y:S01]  /*0f50*/  ISETP.GT.U32.AND P6, PT, R22, R9, PT ;  /* 0x000000091600720c */ /* 0x000fe20003fc4070 */
[----:B------:R-:W-:Y:S01]  /*0f60*/  IMAD.HI.U32 R11, R2, R15, RZ ;  /* 0x0000000f020b7227 */ /* 0x000fe200078e00ff */
[----:B------:R-:W-:-:S03]  /*0f70*/  ISETP.GT.U32.AND P2, PT, R22, R7, PT ;  /* 0x000000071600720c */ /* 0x000fc60003f44070 */
[----:B------:R-:W-:-:S04]  /*0f80*/  IMAD.HI.U32 R12, R2, R17, RZ ;  /* 0x00000011020c7227 */ /* 0x000fc800078e00ff */
[--C-:B------:R-:W-:Y:S02]  /*0f90*/  @!P4 IMAD.IADD R8, R8, 0x1, -R22.reuse ;  /* 0x000000010808c824 */ /* 0x100fe400078e0a16 */
[----:B------:R-:W-:Y:S02]  /*0fa0*/  IMAD.MOV R11, RZ, RZ, -R11 ;  /* 0x000000ffff0b7224 */ /* 0x000fe400078e0a0b */
[----:B------:R-:W-:Y:S01]  /*0fb0*/  @!P6 IMAD.IADD R9, R9, 0x1, -R22 ;  /* 0x000000010909e824 */ /* 0x000fe200078e0a16 */
[----:B------:R-:W-:Y:S01]  /*0fc0*/  ISETP.GT.U32.AND P4, PT, R22, R8, PT ;  /* 0x000000081600720c */ /* 0x000fe20003f84070 */
[----:B------:R-:W-:Y:S02]  /*0fd0*/  IMAD.MOV R12, RZ, RZ, -R12 ;  /* 0x000000ffff0c7224 */ /* 0x000fe400078e0a0c */
[----:B------:R-:W-:Y:S01]  /*0fe0*/  IMAD.HI.U32 R10, R2, R13, RZ ;  /* 0x0000000d020a7227 */ /* 0x000fe200078e00ff */
[----:B------:R-:W-:-:S03]  /*0ff0*/  ISETP.GT.U32.AND P6, PT, R22, R9, PT ;  /* 0x000000091600720c */ /* 0x000fc60003fc4070 */
[C---:B------:R-:W-:Y:S01]  /*1000*/  IMAD R11, R22.reuse, R11, R15 ;  /* 0x0000000b160b7224 */ /* 0x040fe200078e020f */
[----:B------:R-:W-:Y:S01]  /*1010*/  IABS R15, R31 ;  /* 0x0000001f000f7213 */ /* 0x000fe20000000000 */
[----:B------:R-:W-:Y:S02]  /*1020*/  @!P2 IMAD.IADD R7, R7, 0x1, -R22 ;  /* 0x000000010707a824 */ /* 0x000fe400078e0a16 */
[C---:B------:R-:W-:Y:S02]  /*1030*/  IMAD R12, R22.reuse, R12, R17 ;  /* 0x0000000c160c7224 */ /* 0x040fe400078e0211 */
[----:B------:R-:W-:Y:S01]  /*1040*/  IMAD.MOV R10, RZ, RZ, -R10 ;  /* 0x000000ffff0a7224 */ /* 0x000fe200078e0a0a */
[----:B------:R-:W-:Y:S01]  /*1050*/  ISETP.GT.U32.AND P2, PT, R22, R7, PT ;  /* 0x000000071600720c */ /* 0x000fe20003f44070 */
[--C-:B------:R-:W-:Y:S01]  /*1060*/  @!P4 IMAD.IADD R8, R8, 0x1, -R22.reuse ;  /* 0x000000010808c824 */ /* 0x100fe200078e0a16 */
[C---:B------:R-:W-:Y:S01]  /*1070*/  ISETP.GT.U32.AND P4, PT, R22.reuse, R11, PT ;  /* 0x0000000b1600720c */ /* 0x040fe20003f84070 */
[----:B------:R-:W-:Y:S01]  /*1080*/  @!P6 IMAD.IADD R9, R9, 0x1, -R22 ;  /* 0x000000010909e824 */ /* 0x000fe200078e0a16 */
[C---:B------:R-:W-:Y:S01]  /*1090*/  ISETP.GT.U32.AND P6, PT, R22.reuse, R12, PT ;  /* 0x0000000c1600720c */ /* 0x040fe20003fc4070 */
[----:B------:R-:W-:-:S02]  /*10a0*/  IMAD R10, R22, R10, R13 ;  /* 0x0000000a160a7224 */ /* 0x000fc400078e020d */
[----:B------:R-:W-:-:S04]  /*10b0*/  IMAD.HI.U32 R13, R2, R19, RZ ;  /* 0x00000013020d7227 */ /* 0x000fc800078e00ff */
[----:B------:R-:W-:-:S04]  /*10c0*/  IMAD.HI.U32 R14, R2, R15, RZ ;  /* 0x0000000f020e7227 */ /* 0x000fc800078e00ff */
[----:B------:R-:W-:Y:S02]  /*10d0*/  IMAD.MOV R13, RZ, RZ, -R13 ;  /* 0x000000ffff0d7224 */ /* 0x000fe400078e0a0d */
[----:B------:R-:W-:Y:S02]  /*10e0*/  IMAD.MOV R14, RZ, RZ, -R14 ;  /* 0x000000ffff0e7224 */ /* 0x000fe400078e0a0e */
[C---:B------:R-:W-:Y:S01]  /*10f0*/  IMAD R13, R22.reuse, R13, R19 ;  /* 0x0000000d160d7224 */ /* 0x040fe200078e0213 */
[----:B------:R-:W-:Y:S01]  /*1100*/  IABS R19, R32 ;  /* 0x0000002000137213 */ /* 0x000fe20000000000 */
[C---:B------:R-:W-:Y:S02]  /*1110*/  IMAD R14, R22.reuse, R14, R15 ;  /* 0x0000000e160e7224 */ /* 0x040fe400078e020f */
[--C-:B------:R-:W-:Y:S01]  /*1120*/  @!P2 IMAD.IADD R7, R7, 0x1, -R22.reuse ;  /* 0x000000010707a824 */ /* 0x100fe200078e0a16 */
[C---:B------:R-:W-:Y:S01]  /*1130*/  ISETP.GT.U32.AND P2, PT, R22.reuse, R10, PT ;  /* 0x0000000a1600720c */ /* 0x040fe20003f44070 */
[--C-:B------:R-:W-:Y:S01]  /*1140*/  @!P4 IMAD.IADD R11, R11, 0x1, -R22.reuse ;  /* 0x000000010b0bc824 */ /* 0x100fe200078e0a16 */
[----:B------:R-:W-:Y:S01]  /*1150*/  ISETP.GT.U32.AND P4, PT, R22, R13, PT ;  /* 0x0000000d1600720c */ /* 0x000fe20003f84070 */
[----:B------:R-:W-:Y:S01]  /*1160*/  @!P6 IMAD.IADD R12, R12, 0x1, -R22 ;  /* 0x000000010c0ce824 */ /* 0x000fe200078e0a16 */
[----:B------:R-:W-:Y:S01]  /*1170*/  ISETP.GT.U32.AND P6, PT, R22, R14, PT ;  /* 0x0000000e1600720c */ /* 0x000fe20003fc4070 */
[----:B------:R-:W-:-:S04]  /*1180*/  IMAD.HI.U32 R15, R2, R19, RZ ;  /* 0x00000013020f7227 */ /* 0x000fc800078e00ff */
[----:B------:R-:W-:Y:S02]  /*1190*/  IMAD.MOV R15, RZ, RZ, -R15 ;  /* 0x000000ffff0f7224 */ /* 0x000fe400078e0a0f */
[----:B------:R-:W-:Y:S02]  /*11a0*/  @!P1 IMAD.MOV R7, RZ, RZ, -R7 ;  /* 0x000000ffff079224 */ /* 0x000fe400078e0a07 */
[--C-:B------:R-:W-:Y:S01]  /*11b0*/  @!P2 IMAD.IADD R10, R10, 0x1, -R22.reuse ;  /* 0x000000010a0aa824 */ /* 0x100fe200078e0a16 */
[----:B------:R-:W-:Y:S01]  /*11c0*/  ISETP.GE.AND P2, PT, R18, RZ, PT ;  /* 0x000000ff1200720c */ /* 0x000fe20003f46270 */
[--C-:B------:R-:W-:Y:S02]  /*11d0*/  @!P4 IMAD.IADD R13, R13, 0x1, -R22.reuse ;  /* 0x000000010d0dc824 */ /* 0x100fe400078e0a16 */
[----:B------:R-:W-:Y:S01]  /*11e0*/  @!P6 IMAD.IADD R14, R14, 0x1, -R22 ;  /* 0x000000010e0ee824 */ /* 0x000fe200078e0a16 */
[----:B------:R-:W-:Y:S01]  /*11f0*/  ISETP.GT.U32.AND P6, PT, R22, R11, PT ;  /* 0x0000000b1600720c */ /* 0x000fe20003fc4070 */
[----:B------:R-:W-:Y:S01]  /*1200*/  IMAD.HI.U32 R18, R2, R25, RZ ;  /* 0x0000001902127227 */ /* 0x000fe200078e00ff */
[----:B------:R-:W-:-:S03]  /*1210*/  ISETP.GT.U32.AND P1, PT, R22, R13, PT ;  /* 0x0000000d1600720c */ /* 0x000fc60003f24070 */
[----:B------:R-:W-:Y:S02]  /*1220*/  IMAD R15, R22, R15, R19 ;  /* 0x0000000f160f7224 */ /* 0x000fe400078e0213 */
[----:B------:R-:W-:-:S03]  /*1230*/  IMAD.HI.U32 R17, R2, R23, RZ ;  /* 0x0000001702117227 */ /* 0x000fc600078e00ff */
[C---:B------:R-:W-:Y:S01]  /*1240*/  ISETP.GT.U32.AND P4, PT, R22.reuse, R15, PT ;  /* 0x0000000f1600720c */ /* 0x040fe20003f84070 */
[----:B------:R-:W-:Y:S02]  /*1250*/  IMAD.MOV R18, RZ, RZ, -R18 ;  /* 0x000000ffff127224 */ /* 0x000fe400078e0a12 */
[----:B------:R-:W-:Y:S02]  /*1260*/  IMAD.MOV R17, RZ, RZ, -R17 ;  /* 0x000000ffff117224 */ /* 0x000fe400078e0a11 */
[C---:B------:R-:W-:Y:S02]  /*1270*/  IMAD R19, R22.reuse, R18, R25 ;  /* 0x0000001216137224 */ /* 0x040fe400078e0219 */
[C---:B------:R-:W-:Y:S02]  /*1280*/  IMAD R17, R22.reuse, R17, R23 ;  /* 0x0000001116117224 */ /* 0x040fe400078e0217 */
[--C-:B------:R-:W-:Y:S01]  /*1290*/  @!P6 IMAD.IADD R11, R11, 0x1, -R22.reuse ;  /* 0x000000010b0be824 */ /* 0x100fe200078e0a16 */
[C---:B------:R-:W-:Y:S01]  /*12a0*/  ISETP.GT.U32.AND P6, PT, R22.reuse, R19, PT ;  /* 0x000000131600720c */ /* 0x040fe20003fc4070 */
[--C-:B------:R-:W-:Y:S01]  /*12b0*/  @!P1 IMAD.IADD R13, R13, 0x1, -R22.reuse ;  /* 0x000000010d0d9824 */ /* 0x100fe200078e0a16 */
[C---:B------:R-:W-:Y:S01]  /*12c0*/  ISETP.GT.U32.AND P1, PT, R22.reuse, R17, PT ;  /* 0x000000111600720c */ /* 0x040fe20003f24070 */
[C---:B------:R-:W-:Y:S01]  /*12d0*/  IMAD R16, R22.reuse, R16, R21 ;  /* 0x0000001016107224 */ /* 0x040fe200078e0215 */
[----:B------:R-:W-:Y:S01]  /*12e0*/  IABS R21, R35 ;  /* 0x0000002300157213 */ /* 0x000fe20000000000 */
[----:B------:R-:W-:Y:S01]  /*12f0*/  @!P5 IMAD.MOV R5, RZ, RZ, -R5 ;  /* 0x000000ffff05d224 */ /* 0x000fe200078e0a05 */
[C---:B------:R-:W-:Y:S01]  /*1300*/  ISETP.GT.U32.AND P5, PT, R22.reuse, R10, PT ;  /* 0x0000000a1600720c */ /* 0x040fe20003fa4070 */
[----:B------:R-:W-:Y:S01]  /*1310*/  @!P4 IMAD.IADD R15, R15, 0x1, -R22 ;  /* 0x000000010f0fc824 */ /* 0x000fe200078e0a16 */
[C---:B------:R-:W-:Y:S01]  /*1320*/  ISETP.GT.U32.AND P4, PT, R22.reuse, R14, PT ;  /* 0x0000000e1600720c */ /* 0x040fe20003f84070 */
[----:B------:R-:W-:Y:S01]  /*1330*/  @!P0 IMAD.MOV R6, RZ, RZ, -R6 ;  /* 0x000000ffff068224 */ /* 0x000fe200078e0a06 */
[C---:B------:R-:W-:Y:S01]  /*1340*/  ISETP.GT.U32.AND P0, PT, R22.reuse, R12, PT ;  /* 0x0000000c1600720c */ /* 0x040fe20003f04070 */
[----:B------:R-:W-:Y:S01]  /*1350*/  @!P3 IMAD.MOV R8, RZ, RZ, -R8 ;  /* 0x000000ffff08b224 */ /* 0x000fe200078e0a08 */
[----:B------:R-:W-:Y:S01]  /*1360*/  ISETP.GT.U32.AND P3, PT, R22, R15, PT ;  /* 0x0000000f1600720c */ /* 0x000fe20003f64070 */
[----:B------:R-:W-:-:S04]  /*1370*/  IMAD.HI.U32 R2, R2, R21, RZ ;  /* 0x0000001502027227 */ /* 0x000fc800078e00ff */
[----:B------:R-:W-:Y:S02]  /*1380*/  @!P6 IMAD.IADD R19, R19, 0x1, -R22 ;  /* 0x000000011313e824 */ /* 0x000fe400078e0a16 */
[----:B------:R-:W-:Y:S02]  /*1390*/  IMAD.MOV R2, RZ, RZ, -R2 ;  /* 0x000000ffff027224 */ /* 0x000fe400078e0a02 */
[--C-:B------:R-:W-:Y:S01]  /*13a0*/  @!P1 IMAD.IADD R17, R17, 0x1, -R22.reuse ;  /* 0x0000000111119824 */ /* 0x100fe200078e0a16 */
[----:B------:R-:W-:Y:S01]  /*13b0*/  ISETP.GT.U32.AND P1, PT, R22, R19, PT ;  /* 0x000000131600720c */ /* 0x000fe20003f24070 */
[----:B------:R-:W-:Y:S01]  /*13c0*/  @!P5 IMAD.IADD R10, R10, 0x1, -R22 ;  /* 0x000000010a0ad824 */ /* 0x000fe200078e0a16 */
[C---:B------:R-:W-:Y:S01]  /*13d0*/  ISETP.GT.U32.AND P5, PT, R22.reuse, R16, PT ;  /* 0x000000101600720c */ /* 0x040fe20003fa4070 */
[----:B------:R-:W-:Y:S01]  /*13e0*/  IMAD R18, R22, R2, R21 ;  /* 0x0000000216127224 */ /* 0x000fe200078e0215 */
[----:B------:R-:W-:Y:S01]  /*13f0*/  SHF.R.U32.HI R2, RZ, 0x5, R0 ;  /* 0x00000005ff027819 */ /* 0x000fe20000011600 */
[--C-:B------:R-:W-:Y:S01]  /*1400*/  @!P0 IMAD.IADD R12, R12, 0x1, -R22.reuse ;  /* 0x000000010c0c8824 */ /* 0x100fe200078e0a16 */
[----:B------:R-:W-:Y:S01]  /*1410*/  ISETP.GE.AND P0, PT, R24, RZ, PT ;  /* 0x000000ff1800720c */ /* 0x000fe20003f06270 */
[--C-:B------:R-:W-:Y:S01]  /*1420*/  @!P4 IMAD.IADD R14, R14, 0x1, -R22.reuse ;  /* 0x000000010e0ec824 */ /* 0x100fe200078e0a16 */
[----:B------:R-:W-:Y:S01]  /*1430*/  ISETP.GE.AND P4, PT, R26, RZ, PT ;  /* 0x000000ff1a00720c */ /* 0x000fe20003f86270 */
[--C-:B------:R-:W-:Y:S01]  /*1440*/  @!P3 IMAD.IADD R15, R15, 0x1, -R22.reuse ;  /* 0x000000010f0fb824 */ /* 0x100fe200078e0a16 */
[----:B------:R-:W-:Y:S01]  /*1450*/  ISETP.GE.AND P3, PT, R27, RZ, PT ;  /* 0x000000ff1b00720c */ /* 0x000fe20003f66270 */
[----:B------:R-:W-:Y:S01]  /*1460*/  IMAD R109, R92, R99, RZ ;  /* 0x000000635c6d7224 */ /* 0x000fe200078e02ff */
[----:B------:R-:W-:Y:S01]  /*1470*/  ISETP.GT.U32.AND P6, PT, R22, R18, PT ;  /* 0x000000121600720c */ /* 0x000fe20003fc4070 */
[--C-:B------:R-:W-:Y:S01]  /*1480*/  @!P1 IMAD.IADD R19, R19, 0x1, -R22.reuse ;  /* 0x0000000113139824 */ /* 0x100fe200078e0a16 */
[----:B------:R-:W-:Y:S01]  /*1490*/  ISETP.NE.U32.AND P1, PT, R38, RZ, PT ;  /* 0x000000ff2600720c */ /* 0x000fe20003f25070 */
[----:B------:R-:W-:Y:S01]  /*14a0*/  @!P5 IMAD.IADD R16, R16, 0x1, -R22 ;  /* 0x000000011010d824 */ /* 0x000fe200078e0a16 */
[----:B------:R-:W-:Y:S01]  /*14b0*/  ISETP.GE.AND P5, PT, R28, RZ, PT ;  /* 0x000000ff1c00720c */ /* 0x000fe20003fa6270 */
[----:B------:R-:W-:Y:S01]  /*14c0*/  @!P2 IMAD.MOV R19, RZ, RZ, -R19 ;  /* 0x000000ffff13a224 */ /* 0x000fe200078e0a13 */
[----:B------:R-:W-:Y:S01]  /*14d0*/  SEL R21, RZ, 0x90, !P1 ;  /* 0x00000090ff157807 */ /* 0x000fe20004800000 */
[----:B------:R-:W-:Y:S01]  /*14e0*/  @!P0 IMAD.MOV R9, RZ, RZ, -R9 ;  /* 0x000000ffff098224 */ /* 0x000fe200078e0a09 */
[C---:B------:R-:W-:Y:S01]  /*14f0*/  ISETP.GT.U32.AND P0, PT, R22.reuse, R16, PT ;  /* 0x000000101600720c */ /* 0x040fe20003f04070 */
[----:B------:R-:W-:Y:S01]  /*1500*/  @!P4 IMAD.MOV R10, RZ, RZ, -R10 ;  /* 0x000000ffff0ac224 */ /* 0x000fe200078e0a0a */
[----:B------:R-:W-:Y:S01]  /*1510*/  ISETP.GT.U32.AND P4, PT, R22, R17, PT ;  /* 0x000000111600720c */ /* 0x000fe20003f84070 */
[----:B------:R-:W-:Y:S01]  /*1520*/  @!P3 IMAD.MOV R11, RZ, RZ, -R11 ;  /* 0x000000ffff0bb224 */ /* 0x000fe200078e0a0b */
[----:B------:R-:W-:Y:S01]  /*1530*/  ISETP.GE.AND P3, PT, R30, RZ, PT ;  /* 0x000000ff1e00720c */ /* 0x000fe20003f66270 */
[----:B------:R-:W-:Y:S01]  /*1540*/  @!P6 IMAD.IADD R18, R18, 0x1, -R22 ;  /* 0x000000011212e824 */ /* 0x000fe200078e0a16 */
[----:B------:R-:W-:Y:S01]  /*1550*/  LOP3.LUT R94, R21, R4, RZ, 0x3c, !PT ;  /* 0x00000004155e7212 */ /* 0x000fe200078e3cff */
[----:B------:R-:W-:Y:S01]  /*1560*/  IMAD R4, R20, UR4, RZ ;  /* 0x0000000414047c24 */ /* 0x000fe2000f8e02ff */
[----:B------:R-:W0:Y:S01]  /*1570*/  LDC R21, c[0x0][0x240] ;  /* 0x00009000ff157b82 */ /* 0x000e220000000800 */
[----:B------:R-:W-:Y:S01]  /*1580*/  @!P5 IMAD.MOV R12, RZ, RZ, -R12 ;  /* 0x000000ffff0cd224 */ /* 0x000fe200078e0a0c */
[----:B------:R-:W-:Y:S01]  /*1590*/  ISETP.GT.U32.AND P6, PT, R22, R18, PT ;  /* 0x000000121600720c */ /* 0x000fe20003fc4070 */
[----:B------:R-:W-:Y:S01]  /*15a0*/  UMOV UR4, URZ ;  /* 0x0000003f00047c82 */ /* 0x000fe20008000000 */
[----:B------:R-:W-:Y:S01]  /*15b0*/  ISETP.GE.AND P5, PT, R31, RZ, PT ;  /* 0x000000ff1f00720c */ /* 0x000fe20003fa6270 */
[--C-:B------:R-:W-:Y:S01]  /*15c0*/  @!P0 IMAD.IADD R16, R16, 0x1, -R22.reuse ;  /* 0x0000000110108824 */ /* 0x100fe200078e0a16 */
[----:B------:R-:W-:Y:S01]  /*15d0*/  ISETP.GE.AND P0, PT, R32, RZ, PT ;  /* 0x000000ff2000720c */ /* 0x000fe20003f06270 */
[--C-:B------:R-:W-:Y:S01]  /*15e0*/  @!P4 IMAD.IADD R17, R17, 0x1, -R22.reuse ;  /* 0x000000011111c824 */ /* 0x100fe200078e0a16 */
[----:B------:R-:W-:Y:S01]  /*15f0*/  ISETP.GE.AND P4, PT, R33, RZ, PT ;  /* 0x000000ff2100720c */ /* 0x000fe20003f86270 */
[----:B------:R-:W-:Y:S01]  /*1600*/  @!P3 IMAD.MOV R13, RZ, RZ, -R13 ;  /* 0x000000ffff0db224 */ /* 0x000fe200078e0a0d */
[----:B------:R-:W-:Y:S01]  /*1610*/  ISETP.GE.AND P3, PT, R34, RZ, PT ;  /* 0x000000ff2200720c */ /* 0x000fe20003f66270 */
[-C--:B------:R-:W-:Y:S01]  /*1620*/  IMAD R111, R91, R99.reuse, RZ ;  /* 0x000000635b6f7224 */ /* 0x080fe200078e02ff */
[----:B------:R-:W-:Y:S01]  /*1630*/  ISETP.GE.AND P1, PT, R35, RZ, PT ;  /* 0x000000ff2300720c */ /* 0x000fe20003f26270 */
[----:B------:R-:W-:Y:S01]  /*1640*/  IMAD R113, R90, R99, RZ ;  /* 0x000000635a717224 */ /* 0x000fe200078e02ff */
[----:B------:R-:W-:Y:S01]  /*1650*/  R2UR UR42, R2 ;  /* 0x00000000022a72ca */ /* 0x000fe200000e0000 */
[----:B------:R-:W-:Y:S01]  /*1660*/  @!P6 IMAD.IADD R18, R18, 0x1, -R22 ;  /* 0x000000011212e824 */ /* 0x000fe200078e0a16 */
[----:B------:R-:W-:Y:S01]  /*1670*/  ISETP.NE.AND P6, PT, R29, RZ, PT ;  /* 0x000000ff1d00720c */ /* 0x000fe20003fc5270 */
[----:B------:R-:W-:Y:S01]  /*1680*/  @!P5 IMAD.MOV R14, RZ, RZ, -R14 ;  /* 0x000000ffff0ed224 */ /* 0x000fe200078e0a0e */
[----:B------:R-:W-:Y:S01]  /*1690*/  LOP3.LUT R2, RZ, R29, RZ, 0x33, !PT ;  /* 0x0000001dff027212 */ /* 0x000fe200078e33ff */
[----:B------:R-:W-:Y:S01]  /*16a0*/  @!P0 IMAD.MOV R15, RZ, RZ, -R15 ;  /* 0x000000ffff0f8224 */ /* 0x000fe200078e0a0f */
[----:B------:R-:W-:Y:S01]  /*16b0*/  LOP3.LUT R97, R94, 0x1000, R41, 0xf8, !PT ;  /* 0x000010005e617812 */ /* 0x000fe200078ef829 */
[----:B------:R-:W-:Y:S01]  /*16c0*/  @!P4 IMAD.MOV R16, RZ, RZ, -R16 ;  /* 0x000000ffff10c224 */ /* 0x000fe200078e0a10 */
[C---:B------:R-:W-:Y:S01]  /*16d0*/  SEL R3, R2.reuse, R3, !P6 ;  /* 0x0000000302037207 */ /* 0x040fe20007000000 */
[----:B------:R-:W-:Y:S01]  /*16e0*/  @!P3 IMAD.MOV R17, RZ, RZ, -R17 ;  /* 0x000000ffff11b224 */ /* 0x000fe200078e0a11 */
[C---:B------:R-:W-:Y:S01]  /*16f0*/  SEL R5, R2.reuse, R5, !P6 ;  /* 0x0000000502057207 */ /* 0x040fe20007000000 */
[----:B------:R-:W-:Y:S01]  /*1700*/  @!P1 IMAD.MOV R18, RZ, RZ, -R18 ;  /* 0x000000ffff129224 */ /* 0x000fe200078e0a12 */
[C---:B------:R-:W-:Y:S01]  /*1710*/  SEL R6, R2.reuse, R6, !P6 ;  /* 0x0000000602067207 */ /* 0x040fe20007000000 */
[----:B0-----:R-:W-:Y:S01]  /*1720*/  IMAD R3, R3, R21, RZ ;  /* 0x0000001503037224 */ /* 0x001fe200078e02ff */
[C---:B------:R-:W-:Y:S01]  /*1730*/  SEL R7, R2.reuse, R7, !P6 ;  /* 0x0000000702077207 */ /* 0x040fe20007000000 */
[-C--:B------:R-:W-:Y:S01]  /*1740*/  IMAD R139, R5, R21.reuse, RZ ;  /* 0x00000015058b7224 */ /* 0x080fe200078e02ff */
[----:B------:R-:W-:Y:S01]  /*1750*/  SEL R8, R2, R8, !P6 ;  /* 0x0000000802087207 */ /* 0x000fe20007000000 */
[----:B------:R-:W-:Y:S01]  /*1760*/  IMAD R6, R6, R21, RZ ;  /* 0x0000001506067224 */ /* 0x000fe200078e02ff */
        /* <DEDUP_REMOVED lines=19> */
[-C--:B------:R-:W-:Y:S01]  /*18a0*/  IMAD R181, R16, R21.reuse, RZ ;  /* 0x0000001510b57224 */ /* 0x080fe200078e02ff */
[-C--:B-1----:R-:W-:Y:S01]  /*18b0*/  LEA R100, P2, R3, R114.reuse, 0x1 ;  /* 0x0000007203647211 */ /* 0x082fe200078408ff */
[-C--:B------:R-:W-:Y:S01]  /*18c0*/  IMAD R217, R17, R21.reuse, RZ ;  /* 0x0000001511d97224 */ /* 0x080fe200078e02ff */
[-C--:B------:R-:W-:Y:S01]  /*18d0*/  LEA R102, P3, R139, R114.reuse, 0x1 ;  /* 0x000000728b667211 */ /* 0x080fe200078608ff */
[----:B------:R-:W-:Y:S01]  /*18e0*/  IMAD R215, R18, R21, RZ ;  /* 0x0000001512d77224 */ /* 0x000fe200078e02ff */
[-C--:B------:R-:W-:Y:S01]  /*18f0*/  LEA R104, P4, R6, R114.reuse, 0x1 ;  /* 0x0000007206687211 */ /* 0x080fe200078808ff */
[----:B------:R-:W-:Y:S01]  /*1900*/  IMAD R117, R88, R99, RZ ;  /* 0x0000006358757224 */ /* 0x000fe200078e02ff */
[----:B------:R-:W-:Y:S01]  /*1910*/  SEL R2, R2, R19, !P6 ;  /* 0x0000001302027207 */ /* 0x000fe20007000000 */
[-C--:B------:R-:W-:Y:S01]  /*1920*/  IMAD R119, R87, R99.reuse, RZ ;  /* 0x0000006357777224 */ /* 0x080fe200078e02ff */
[-C--:B------:R-:W-:Y:S01]  /*1930*/  LEA R36, P5, R7, R114.reuse, 0x1 ;  /* 0x0000007207247211 */ /* 0x080fe200078a08ff */
[----:B------:R-:W-:Y:S01]  /*1940*/  IMAD R121, R86, R99, RZ ;  /* 0x0000006356797224 */ /* 0x000fe200078e02ff */
[----:B------:R-:W-:Y:S01]  /*1950*/  LEA.HI.X.SX32 R137, R3, R115, 0x1, P2 ;  /* 0x0000007303897211 */ /* 0x000fe200010f0eff */
[----:B------:R-:W-:Y:S01]  /*1960*/  IMAD R2, R2, R21, RZ ;  /* 0x0000001502027224 */ /* 0x000fe200078e02ff */
[----:B------:R-:W-:Y:S01]  /*1970*/  LEA.HI.X.SX32 R139, R139, R115, 0x1, P3 ;  /* 0x000000738b8b7211 */ /* 0x000fe200018f0eff */
[----:B------:R-:W-:Y:S01]  /*1980*/  IMAD R123, R85, R99, RZ ;  /* 0x00000063557b7224 */ /* 0x000fe200078e02ff */
[----:B------:R-:W-:Y:S01]  /*1990*/  LEA.HI.X.SX32 R141, R6, R115, 0x1, P4 ;  /* 0x00000073068d7211 */ /* 0x000fe200020f0eff */
[-C--:B------:R-:W-:Y:S01]  /*19a0*/  IMAD R125, R84, R99.reuse, RZ ;  /* 0x00000063547d7224 */ /* 0x080fe200078e02ff */
[-C--:B------:R-:W-:Y:S01]  /*19b0*/  LEA R34, P6, R8, R114.reuse, 0x1 ;  /* 0x0000007208227211 */ /* 0x080fe200078c08ff */
        /* <DEDUP_REMOVED lines=8> */
[----:B------:R-:W-:Y:S01]  /*1a40*/  IMAD R75, R78, R99, RZ ;  /* 0x000000634e4b7224 */ /* 0x000fe200078e02ff */
[----:B------:R-:W-:Y:S01]  /*1a50*/  LEA.HI.X.SX32 R37, R7, R115, 0x1, P5 ;  /* 0x0000007307257211 */ /* 0x000fe200028f0eff */
        /* <DEDUP_REMOVED lines=8> */
[----:B------:R-:W-:Y:S01]  /*1ae0*/  IMAD R47, R66, R99, RZ ;  /* 0x00000063422f7224 */ /* 0x000fe200078e02ff */
[-C--:B------:R-:W-:Y:S01]  /*1af0*/  LEA.HI.X.SX32 R23, R11, R115.reuse, 0x1, P3 ;  /* 0x000000730b177211 */ /* 0x080fe200018f0eff */
[----:B------:R-:W-:Y:S01]  /*1b00*/  UIADD3.X UR9, UR4, 0x40000040, URZ, UP0, !UPT ;  /* 0x4000004004097890 */ /* 0x000fe200087fe43f */
        /* <DEDUP_REMOVED lines=13> */
[----:B------:R-:W-:Y:S01]  /*1be0*/  IMAD R61, R50, R99, RZ ;  /* 0x00000063323d7224 */ /* 0x000fe200078e02ff */
[----:B------:R-:W-:-:S02]  /*1bf0*/  LEA R114, P5, R2, R114, 0x1 ;  /* 0x0000007202727211 */ /* 0x000fc400078a08ff */
[----:B------:R-:W-:Y:S02]  /*1c00*/  CS2R R24, SRZ ;  /* 0x0000000000187805 */ /* 0x000fe4000001ff00 */
[----:B------:R-:W-:Y:S02]  /*1c10*/  LEA R5, P0, R4, UR6, 0x1 ;  /* 0x0000000604057c11 */ /* 0x000fe4000f8008ff */
[----:B------:R-:W-:Y:S02]  /*1c20*/  CS2R R26, SRZ ;  /* 0x00000000001a7805 */ /* 0x000fe4000001ff00 */
[----:B------:R-:W-:Y:S02]  /*1c30*/  LEA.HI.X.SX32 R213, R2, R115, 0x1, P5 ;  /* 0x0000007302d57211 */ /* 0x000fe400028f0eff */
[----:B------:R-:W-:Y:S02]  /*1c40*/  CS2R R28, SRZ ;  /* 0x00000000001c7805 */ /* 0x000fe4000001ff00 */
[----:B------:R-:W-:-:S02]  /*1c50*/  LOP3.LUT R2, R0, 0xc0, RZ, 0xc0, !PT ;  /* 0x000000c000027812 */ /* 0x000fc400078ec0ff */
[----:B------:R-:W-:Y:S02]  /*1c60*/  CS2R R30, SRZ ;  /* 0x00000000001e7805 */ /* 0x000fe4000001ff00 */
[----:B------:R-:W-:Y:S01]  /*1c70*/  LEA.HI.X.SX32 R17, R14, R115, 0x1, P6 ;  /* 0x000000730e117211 */ /* 0x000fe200030f0eff */
[----:B------:R-:W-:Y:S01]  /*1c80*/  IMAD R103, R46, R103, RZ ;  /* 0x000000672e677224 */ /* 0x000fe200078e02ff */
[----:B------:R-:W-:Y:S01]  /*1c90*/  SHF.R.U32.HI R3, RZ, 0x2, R2 ;  /* 0x00000002ff037819 */ /* 0x000fe20000011602 */
[----:B------:R-:W-:Y:S01]  /*1ca0*/  UIADD3.64 UR16, UR8, 0x80, URZ ;  /* 0x0000008008107897 */ /* 0x000fe2000fffe03f */
[-C--:B------:R-:W-:Y:S01]  /*1cb0*/  LEA.HI.X.SX32 R145, R15, R115.reuse, 0x1, P1 ;  /* 0x000000730f917211 */ /* 0x080fe200008f0eff */
[----:B------:R-:W-:Y:S01]  /*1cc0*/  UIADD3.64 UR20, UR8, 0x100, URZ ;  /* 0x0000010008147897 */ /* 0x000fe2000fffe03f */
[----:B------:R-:W-:Y:S01]  /*1cd0*/  LOP3.LUT R98, R3, 0x1fe, R40, 0x78, !PT ;  /* 0x000001fe03627812 */ /* 0x000fe200078e7828 */
[----:B------:R-:W-:Y:S01]  /*1ce0*/  UIADD3.64 UR24, UR8, 0x180, URZ ;  /* 0x0000018008187897 */ /* 0x000fe2000fffe03f */
[-C--:B------:R-:W-:Y:S01]  /*1cf0*/  LEA.HI.X.SX32 R181, R181, R115.reuse, 0x1, P2 ;  /* 0x00000073b5b57211 */ /* 0x080fe200010f0eff */
[----:B------:R-:W-:Y:S01]  /*1d00*/  UIADD3.64 UR28, UR8, 0x200, URZ ;  /* 0x00000200081c7897 */ /* 0x000fe2000fffe03f */
[-C--:B------:R-:W-:Y:S01]  /*1d10*/  LEA.HI.X.SX32 R217, R217, R115.reuse, 0x1, P3 ;  /* 0x00000073d9d97211 */ /* 0x080fe200018f0eff */
[----:B------:R-:W-:Y:S01]  /*1d20*/  UIADD3.64 UR32, UR8, 0x280, URZ ;  /* 0x0000028008207897 */ /* 0x000fe2000fffe03f */
[----:B------:R-:W-:Y:S01]  /*1d30*/  LEA.HI.X.SX32 R215, R215, R115, 0x1, P4 ;  /* 0x00000073d7d77211 */ /* 0x000fe200020f0eff */
[-C--:B------:R-:W-:Y:S01]  /*1d40*/  IMAD R115, R89, R99.reuse, RZ ;  /* 0x0000006359737224 */ /* 0x080fe200078e02ff */
[----:B------:R-:W-:Y:S01]  /*1d50*/  LEA.HI.X.SX32 R4, R4, UR7, 0x1, P0 ;  /* 0x0000000704047c11 */ /* 0x000fe200080f0eff */
[----:B------:R-:W-:Y:S01]  /*1d60*/  IMAD R99, R48, R99, RZ ;  /* 0x0000006330637224 */ /* 0x000fe200078e02ff */
[----:B------:R-:W-:Y:S01]  /*1d70*/  LOP3.LUT R96, R98, 0x40, RZ, 0x3c, !PT ;  /* 0x0000004062607812 */ /* 0x000fe200078e3cff */
[----:B------:R-:W-:Y:S01]  /*1d80*/  UIADD3.64 UR36, UR8, 0x300, URZ ;  /* 0x0000030008247897 */ /* 0x000fe2000fffe03f */
[----:B------:R-:W-:-:S02]  /*1d90*/  LOP3.LUT R95, R97, 0x20, RZ, 0x3c, !PT ;  /* 0x00000020615f7812 */ /* 0x000fc400078e3cff */
[C---:B------:R-:W-:Y:S02]  /*1da0*/  LOP3.LUT R94, R97.reuse, 0x40, RZ, 0x3c, !PT ;  /* 0x00000040615e7812 */ /* 0x040fe400078e3cff */
[----:B------:R-:W-:-:S07]  /*1db0*/  LOP3.LUT R93, R97, 0x60, RZ, 0x3c, !PT ;  /* 0x00000060615d7812 */ /* 0x000fce00078e3cff */
.L_x_1:
[----:B------:R-:W-:Y:S01]  /*1dc0*/  ISETP.GE.AND P1, PT, R50, UR40, PT ;  /* 0x0000002832007c0c */ /* 0x000fe2000bf26270 */
[----:B------:R-:W-:Y:S01]  /*1dd0*/  IMAD.MOV.U32 R2, RZ, RZ, R5 ;  /* 0x000000ffff027224 */ /* 0x000fe200078e0005 */
[----:B------:R-:W-:Y:S01]  /*1de0*/  ISETP.GE.AND P0, PT, R39, UR40, PT ;  /* 0x0000002827007c0c */ /* 0x000fe2000bf06270 */
[----:B------:R-:W-:Y:S01]  /*1df0*/  IMAD.MOV.U32 R3, RZ, RZ, R4 ;  /* 0x000000ffff037224 */ /* 0x000fe200078e0004 */
[----:B------:R-:W-:Y:S02]  /*1e00*/  PRMT R185, RZ, 0x7610, R185 ;  /* 0x00007610ffb97816 */ /* 0x000fe400000000b9 */
[----:B------:R-:W-:Y:S01]  /*1e10*/  PRMT R183, RZ, 0x7610, R183 ;  /* 0x00007610ffb77816 */ /* 0x000fe200000000b7 */
[----:B------:R-:W-:Y:S01]  /*1e20*/  IMAD.WIDE R8, R61, 0x2, R2 ;  /* 0x000000023d087825 */ /* 0x000fe200078e0202 */
[----:B------:R-:W-:-:S03]  /*1e30*/  PRMT R189, RZ, 0x7610, R189 ;  /* 0x00007610ffbd7816 */ /* 0x000fc600000000bd */
[--C-:B------:R-:W-:Y:S02]  /*1e40*/  IMAD.WIDE R4, R53, 0x2, R2.reuse ;  /* 0x0000000235047825 */ /* 0x100fe400078e0202 */
[----:B------:R0:W2:Y:S01]  /*1e50*/  @!P1 LDG.E.U16 R185, desc[UR14][R8.64] ;  /* 0x0000000e08b99981 */ /* 0x0000a2000c1e1500 */
[----:B------:R-:W-:Y:S01]  /*1e60*/  ISETP.GE.AND P1, PT, R58, UR40, PT ;  /* 0x000000283a007c0c */ /* 0x000fe2000bf26270 */
[----:B------:R-:W-:Y:S01]  /*1e70*/  IMAD.WIDE R10, R107, 0x2, R2 ;  /* 0x000000026b0a7825 */ /* 0x000fe200078e0202 */
[----:B------:R-:W-:Y:S02]  /*1e80*/  PRMT R193, RZ, 0x7610, R193 ;  /* 0x00007610ffc17816 */ /* 0x000fe400000000c1 */
[----:B------:R-:W-:Y:S02]  /*1e90*/  PRMT R147, RZ, 0x7610, R147 ;  /* 0x00007610ff937816 */ /* 0x000fe40000000093 */
[----:B------:R-:W3:Y:S01]  /*1ea0*/  @!P0 LDG.E.U16 R183, desc[UR14][R10.64] ;  /* 0x0000000e0ab78981 */ /* 0x000ee2000c1e1500 */
[----:B------:R-:W-:-:S06]  /*1eb0*/  ISETP.GE.AND P0, PT, R54, UR40, PT ;  /* 0x0000002836007c0c */ /* 0x000fcc000bf06270 */
[----:B------:R1:W4:Y:S01]  /*1ec0*/  @!P1 LDG.E.U16 R189, desc[UR14][R4.64] ;  /* 0x0000000e04bd9981 */ /* 0x000322000c1e1500 */
[----:B------:R-:W-:Y:S01]  /*1ed0*/  ISETP.GE.AND P1, PT, R66, UR40, PT ;  /* 0x0000002842007c0c */ /* 0x000fe2000bf26270 */
[----:B0-----:R-:W-:-:S12]  /*1ee0*/  IMAD.WIDE R8, R47, 0x2, R2 ;  /* 0x000000022f087825 */ /* 0x001fd800078e0202 */
[----:B------:R0:W5:Y:S01]  /*1ef0*/  @!P1 LDG.E.U16 R193, desc[UR14][R8.64] ;  /* 0x0000000e08c19981 */ /* 0x000162000c1e1500 */
[----:B------:R-:W-:Y:S01]  /*1f00*/  ISETP.GE.AND P1, PT, R74, UR40, PT ;  /* 0x000000284a007c0c */ /* 0x000fe2000bf26270 */
[----:B-1----:R-:W-:Y:S01]  /*1f10*/  IMAD.WIDE R4, R45, 0x2, R2 ;  /* 0x000000022d047825 */ /* 0x002fe200078e0202 */
[----:B------:R-:W-:-:S11]  /*1f20*/  PRMT R163, RZ, 0x7610, R163 ;  /* 0x00007610ffa37816 */ /* 0x000fd600000000a3 */
[----:B------:R-:W2:Y:S01]  /*1f30*/  @!P1 LDG.E.U16 R147, desc[UR14][R4.64] ;  /* 0x0000000e04939981 */ /* 0x000ea2000c1e1500 */
[----:B------:R-:W-:Y:S01]  /*1f40*/  ISETP.GE.AND P1, PT, R79, UR40, PT ;  /* 0x000000284f007c0c */ /* 0x000fe2000bf26270 */
[----:B0-----:R-:W-:Y:S01]  /*1f50*/  IMAD.WIDE R8, R135, 0x2, R2 ;  /* 0x0000000287087825 */ /* 0x001fe200078e0202 */
[----:B------:R-:W-:-:S03]  /*1f60*/  PRMT R187, RZ, 0x7610, R187 ;  /* 0x00007610ffbb7816 */ /* 0x000fc600000000bb */
[----:B------:R-:W-:-:S05]  /*1f70*/  IMAD.WIDE R6, R59, 0x2, R2 ;  /* 0x000000023b067825 */ /* 0x000fca00078e0202 */
[----:B------:R0:W4:Y:S04]  /*1f80*/  @!P0 LDG.E.U16 R187, desc[UR14][R6.64] ;  /* 0x0000000e06bb8981 */ /* 0x000128000c1e1500 */
[----:B------:R-:W5:Y:S01]  /*1f90*/  @!P1 LDG.E.U16 R163, desc[UR14][R8.64] ;  /* 0x0000000e08a39981 */ /* 0x000f62000c1e1500 */
[----:B------:R-:W-:Y:S01]  /*1fa0*/  ISETP.GE.AND P0, PT, R62, UR40, PT ;  /* 0x000000283e007c0c */ /* 0x000fe2000bf06270 */
[----:B------:R-:W-:Y:S01]  /*1fb0*/  IMAD.WIDE R10, R51, 0x2, R2 ;  /* 0x00000002330a7825 */ /* 0x000fe200078e0202 */
[----:B------:R-:W-:Y:S02]  /*1fc0*/  PRMT R191, RZ, 0x7610, R191 ;  /* 0x00007610ffbf7816 */ /* 0x000fe400000000bf */
[----:B------:R-:W-:-:S09]  /*1fd0*/  PRMT R195, RZ, 0x7610, R195 ;  /* 0x00007610ffc37816 */ /* 0x000fd200000000c3 */
[----:B------:R1:W4:Y:S01]  /*1fe0*/  @!P0 LDG.E.U16 R191, desc[UR14][R10.64] ;  /* 0x0000000e0abf8981 */ /* 0x000322000c1e1500 */
[----:B------:R-:W-:Y:S01]  /*1ff0*/  ISETP.GE.AND P0, PT, R70, UR40, PT ;  /* 0x0000002846007c0c */ /* 0x000fe2000bf06270 */
[----:B0-----:R-:W-:Y:S01]  /*2000*/  IMAD.WIDE R6, R67, 0x2, R2 ;  /* 0x0000000243067825 */ /* 0x001fe200078e0202 */
[----:B------:R-:W-:-:S11]  /*2010*/  PRMT R171, RZ, 0x7610, R171 ;  /* 0x00007610ffab7816 */ /* 0x000fd600000000ab */
[----:B------:R0:W4:Y:S01]  /*2020*/  @!P0 LDG.E.U16 R195, desc[UR14][R6.64] ;  /* 0x0000000e06c38981 */ /* 0x000122000c1e1500 */
[----:B------:R-:W-:Y:S01]  /*2030*/  ISETP.GE.AND P0, PT, R77, UR40, PT ;  /* 0x000000284d007c0c */ /* 0x000fe2000bf06270 */
[----:B-1----:R-:W-:Y:S01]  /*2040*/  IMAD.WIDE R10, R73, 0x2, R2 ;  /* 0x00000002490a7825 */ /* 0x002fe200078e0202 */
[----:B------:R-:W-:-:S11]  /*2050*/  PRMT R161, RZ, 0x7610, R161 ;  /* 0x00007610ffa17816 */ /* 0x000fd600000000a1 */
[----:B------:R1:W4:Y:S01]  /*2060*/  @!P0 LDG.E.U16 R171, desc[UR14][R10.64] ;  /* 0x0000000e0aab8981 */ /* 0x000322000c1e1500 */
[----:B------:R-:W-:Y:S01]  /*2070*/  ISETP.GE.AND P0, PT, R81, UR40, PT ;  /* 0x0000002851007c0c */ /* 0x000fe2000bf06270 */
[----:B0-----:R-:W-:Y:S01]  /*2080*/  IMAD.WIDE R6, R131, 0x2, R2 ;  /* 0x0000000283067825 */ /* 0x001fe200078e0202 */
[----:B------:R-:W-:Y:S02]  /*2090*/  PRMT R155, RZ, 0x7610, R155 ;  /* 0x00007610ff9b7816 */ /* 0x000fe4000000009b */
[----:B------:R-:W-:-:S09]  /*20a0*/  ISETP.GE.AND P1, PT, R83, UR40, PT ;  /* 0x0000002853007c0c */ /* 0x000fd2000bf26270 */
[----:B------:R0:W4:Y:S01]  /*20b0*/  @!P0 LDG.E.U16 R161, desc[UR14][R6.64] ;  /* 0x0000000e06a18981 */ /* 0x000122000c1e1500 */
[----:B------:R-:W-:Y:S01]  /*20c0*/  ISETP.GE.AND P0, PT, R85, UR40, PT ;  /* 0x0000002855007c0c */ /* 0x000fe2000bf06270 */
[----:B-1----:R-:W-:Y:S01]  /*20d0*/  IMAD.WIDE R10, R123, 0x2, R2 ;  /* 0x000000027b0a7825 */ /* 0x002fe200078e0202 */
[----:B------:R-:W-:-:S03]  /*20e0*/  PRMT R157, RZ, 0x7610, R157 ;  /* 0x00007610ff9d7816 */ /* 0x000fc6000000009d */
[----:B------:R-:W-:Y:S01]  /*20f0*/  IMAD.WIDE R4, R127, 0x2, R2 ;  /* 0x000000027f047825 */ /* 0x000fe200078e0202 */
[----:B------:R-:W-:-:S03]  /*2100*/  PRMT R153, RZ, 0x7610, R153 ;  /* 0x00007610ff997816 */ /* 0x000fc60000000099 */
[--C-:B0-----:R-:W-:Y:S01]  /*2110*/  IMAD.WIDE R6, R99, 0x2, R2.reuse ;  /* 0x0000000263067825 */ /* 0x101fe200078e0202 */
[----:B------:R-:W4:Y:S04]  /*2120*/  @!P1 LDG.E.U16 R157, desc[UR14][R4.64] ;  /* 0x0000000e049d9981 */ /* 0x000f28000c1e1500 */
[----:B------:R-:W4:Y:S01]  /*2130*/  @!P0 LDG.E.U16 R155, desc[UR14][R10.64] ;  /* 0x0000000e0a9b8981 */ /* 0x000f22000c1e1500 */
[----:B------:R-:W-:Y:S02]  /*2140*/  ISETP.GE.AND P0, PT, R48, UR40, PT ;  /* 0x0000002830007c0c */ /* 0x000fe4000bf06270 */
[----:B------:R-:W-:Y:S01]  /*2150*/  ISETP.GE.AND P1, PT, R52, UR40, PT ;  /* 0x0000002834007c0c */ /* 0x000fe2000bf26270 */
[----:B------:R-:W-:Y:S01]  /*2160*/  IMAD.WIDE R8, R63, 0x2, R2 ;  /* 0x000000023f087825 */ /* 0x000fe200078e0202 */
[----:B------:R-:W-:-:S09]  /*2170*/  PRMT R151, RZ, 0x7610, R151 ;  /* 0x00007610ff977816 */ /* 0x000fd20000000097 */
[----:B------:R-:W4:Y:S01]  /*2180*/  @!P0 LDG.E.U16 R153, desc[UR14][R6.64] ;  /* 0x0000000e06998981 */ /* 0x000f22000c1e1500 */
[----:B------:R-:W-:Y:S02]  /*2190*/  ISETP.GE.AND P0, PT, R64, UR40, PT ;  /* 0x0000002840007c0c */ /* 0x000fe4000bf06270 */
[----:B------:R-:W-:Y:S01]  /*21a0*/  PRMT R169, RZ, 0x7610, R169 ;  /* 0x00007610ffa97816 */ /* 0x000fe200000000a9 */
[----:B------:R0:W4:Y:S01]  /*21b0*/  @!P1 LDG.E.U16 R151, desc[UR14][R8.64] ;  /* 0x0000000e08979981 */ /* 0x000122000c1e1500 */
[----:B------:R-:W-:Y:S02]  /*21c0*/  ISETP.GE.AND P2, PT, R56, UR40, PT ;  /* 0x0000002838007c0c */ /* 0x000fe4000bf46270 */
[----:B------:R-:W-:Y:S01]  /*21d0*/  ISETP.GE.AND P1, PT, R68, UR40, PT ;  /* 0x0000002844007c0c */ /* 0x000fe2000bf26270 */
[----:B0-----:R-:W-:Y:S01]  /*21e0*/  IMAD.WIDE R8, R49, 0x2, R2 ;  /* 0x0000000231087825 */ /* 0x001fe200078e0202 */
[----:B------:R-:W-:-:S05]  /*21f0*/  PRMT R149, RZ, 0x7610, R149 ;  /* 0x00007610ff957816 */ /* 0x000fca0000000095 */
[----:B------:R0:W4:Y:S01]  /*2200*/  @!P0 LDG.E.U16 R169, desc[UR14][R8.64] ;  /* 0x0000000e08a98981 */ /* 0x000122000c1e1500 */
[----:B------:R-:W-:Y:S01]  /*2210*/  ISETP.GE.AND P0, PT, R80, UR40, PT ;  /* 0x0000002850007c0c */ /* 0x000fe2000bf06270 */
[----:B------:R-:W-:Y:S01]  /*2220*/  IMAD.WIDE R4, R55, 0x2, R2 ;  /* 0x0000000237047825 */ /* 0x000fe200078e0202 */
[----:B------:R-:W-:Y:S02]  /*2230*/  ISETP.GE.AND P3, PT, R60, UR40, PT ;  /* 0x000000283c007c0c */ /* 0x000fe4000bf66270 */
[----:B------:R-:W-:Y:S01]  /*2240*/  PRMT R167, RZ, 0x7610, R167 ;  /* 0x00007610ffa77816 */ /* 0x000fe200000000a7 */
[----:B------:R-:W-:Y:S01]  /*2250*/  IMAD.WIDE R10, R65, 0x2, R2 ;  /* 0x00000002410a7825 */ /* 0x000fe200078e0202 */
[----:B------:R-:W4:Y:S01]  /*2260*/  @!P2 LDG.E.U16 R149, desc[UR14][R4.64] ;  /* 0x0000000e0495a981 */ /* 0x000f22000c1e1500 */
[----:B------:R-:W-:Y:S02]  /*2270*/  PRMT R177, RZ, 0x7610, R177 ;  /* 0x00007610ffb17816 */ /* 0x000fe400000000b1 */
[----:B------:R-:W-:Y:S01]  /*2280*/  ISETP.GE.AND P2, PT, R72, UR40, PT ;  /* 0x0000002848007c0c */ /* 0x000fe2000bf46270 */
[----:B0-----:R-:W-:Y:S01]  /*2290*/  IMAD.WIDE R8, R133, 0x2, R2 ;  /* 0x0000000285087825 */ /* 0x001fe200078e0202 */
[----:B------:R-:W-:Y:S01]  /*22a0*/  ISETP.GE.AND P4, PT, R78, UR40, PT ;  /* 0x000000284e007c0c */ /* 0x000fe2000bf86270 */
[----:B------:R0:W4:Y:S01]  /*22b0*/  @!P1 LDG.E.U16 R167, desc[UR14][R10.64] ;  /* 0x0000000e0aa79981 */ /* 0x000122000c1e1500 */
[----:B------:R-:W-:Y:S01]  /*22c0*/  PRMT R159, RZ, 0x7610, R159 ;  /* 0x00007610ff9f7816 */ /* 0x000fe2000000009f */
[--C-:B------:R-:W-:Y:S01]  /*22d0*/  IMAD.WIDE R14, R57, 0x2, R2.reuse ;  /* 0x00000002390e7825 */ /* 0x100fe200078e0202 */
[----:B------:R-:W-:Y:S01]  /*22e0*/  ISETP.GE.AND P1, PT, R82, UR40, PT ;  /* 0x0000002852007c0c */ /* 0x000fe2000bf26270 */
[----:B------:R-:W4:Y:S01]  /*22f0*/  @!P0 LDG.E.U16 R177, desc[UR14][R8.64] ;  /* 0x0000000e08b18981 */ /* 0x000f22000c1e1500 */
[----:B------:R-:W-:Y:S01]  /*2300*/  ISETP.GE.AND P0, PT, R86, UR40, PT ;  /* 0x0000002856007c0c */ /* 0x000fe2000bf06270 */
[----:B------:R-:W-:Y:S01]  /*2310*/  IMAD.WIDE R12, R69, 0x2, R2 ;  /* 0x00000002450c7825 */ /* 0x000fe200078e0202 */
[----:B------:R-:W-:Y:S01]  /*2320*/  PRMT R165, RZ, 0x7610, R165 ;  /* 0x00007610ffa57816 */ /* 0x000fe200000000a5 */
[----:B------:R-:W4:Y:S01]  /*2330*/  @!P3 LDG.E.U16 R159, desc[UR14][R14.64] ;  /* 0x0000000e0e9fb981 */ /* 0x000f22000c1e1500 */
[----:B------:R-:W-:Y:S01]  /*2340*/  PRMT R173, RZ, 0x7610, R173 ;  /* 0x00007610ffad7816 */ /* 0x000fe200000000ad */
[----:B------:R-:W-:Y:S01]  /*2350*/  IMAD.WIDE R6, R75, 0x2, R2 ;  /* 0x000000024b067825 */ /* 0x000fe200078e0202 */
[----:B------:R-:W-:-:S02]  /*2360*/  ISETP.GE.AND P3, PT, R76, UR40, PT ;  /* 0x000000284c007c0c */ /* 0x000fc4000bf66270 */
[----:B------:R-:W4:Y:S01]  /*2370*/  @!P2 LDG.E.U16 R165, desc[UR14][R12.64] ;  /* 0x0000000e0ca5a981 */ /* 0x000f22000c1e1500 */
[----:B------:R-:W-:Y:S01]  /*2380*/  PRMT R179, RZ, 0x7610, R179 ;  /* 0x00007610ffb37816 */ /* 0x000fe200000000b3 */
[----:B0-----:R-:W-:Y:S01]  /*2390*/  IMAD.WIDE R10, R129, 0x2, R2 ;  /* 0x00000002810a7825 */ /* 0x001fe200078e0202 */
[----:B------:R-:W-:Y:S01]  /*23a0*/  PRMT R199, RZ, 0x7610, R199 ;  /* 0x00007610ffc77816 */ /* 0x000fe200000000c7 */
[----:B------:R0:W4:Y:S01]  /*23b0*/  @!P4 LDG.E.U16 R173, desc[UR14][R6.64] ;  /* 0x0000000e06adc981 */ /* 0x000122000c1e1500 */
[----:B------:R-:W-:Y:S01]  /*23c0*/  ISETP.GE.AND P2, PT, R84, UR40, PT ;  /* 0x0000002854007c0c */ /* 0x000fe2000bf46270 */
[----:B------:R-:W-:Y:S01]  /*23d0*/  IMAD.WIDE R4, R71, 0x2, R2 ;  /* 0x0000000247047825 */ /* 0x000fe200078e0202 */
[----:B------:R-:W-:Y:S01]  /*23e0*/  PRMT R175, RZ, 0x7610, R175 ;  /* 0x00007610ffaf7816 */ /* 0x000fe200000000af */
[----:B------:R-:W4:Y:S02]  /*23f0*/  @!P1 LDG.E.U16 R179, desc[UR14][R10.64] ;  /* 0x0000000e0ab39981 */ /* 0x000f24000c1e1500 */
[----:B0-----:R-:W-:Y:S01]  /*2400*/  IMAD.WIDE R6, R121, 0x2, R2 ;  /* 0x0000000279067825 */ /* 0x001fe200078e0202 */
[----:B------:R-:W-:-:S02]  /*2410*/  ISETP.GE.AND P1, PT, R87, UR40, PT ;  /* 0x0000002857007c0c */ /* 0x000fc4000bf26270 */
[----:B------:R0:W4:Y:S01]  /*2420*/  @!P3 LDG.E.U16 R175, desc[UR14][R4.64] ;  /* 0x0000000e04afb981 */ /* 0x000122000c1e1500 */
[----:B------:R-:W-:-:S03]  /*2430*/  PRMT R197, RZ, 0x7610, R197 ;  /* 0x00007610ffc57816 */ /* 0x000fc600000000c5 */
[----:B------:R-:W4:Y:S01]  /*2440*/  @!P0 LDG.E.U16 R199, desc[UR14][R6.64] ;  /* 0x0000000e06c78981 */ /* 0x000f22000c1e1500 */
[----:B------:R-:W-:Y:S01]  /*2450*/  ISETP.GE.AND P0, PT, R88, UR40, PT ;  /* 0x0000002858007c0c */ /* 0x000fe2000bf06270 */
[----:B0-----:R-:W-:Y:S01]  /*2460*/  IMAD.WIDE R4, R125, 0x2, R2 ;  /* 0x000000027d047825 */ /* 0x001fe200078e0202 */
[----:B------:R-:W-:Y:S02]  /*2470*/  PRMT R201, RZ, 0x7610, R201 ;  /* 0x00007610ffc97816 */ /* 0x000fe400000000c9 */
[----:B------:R-:W-:Y:S01]  /*2480*/  PRMT R203, RZ, 0x7610, R203 ;  /* 0x00007610ffcb7816 */ /* 0x000fe200000000cb */
[--C-:B------:R-:W-:Y:S01]  /*2490*/  IMAD.WIDE R8, R119, 0x2, R2.reuse ;  /* 0x0000000277087825 */ /* 0x100fe200078e0202 */
[----:B------:R0:W4:Y:S04]  /*24a0*/  @!P2 LDG.E.U16 R197, desc[UR14][R4.64] ;  /* 0x0000000e04c5a981 */ /* 0x000128000c1e1500 */
[----:B------:R1:W4:Y:S01]  /*24b0*/  @!P1 LDG.E.U16 R201, desc[UR14][R8.64] ;  /* 0x0000000e08c99981 */ /* 0x000322000c1e1500 */
[----:B0-----:R-:W-:Y:S01]  /*24c0*/  IMAD.WIDE R4, R117, 0x2, R2 ;  /* 0x0000000275047825 */ /* 0x001fe200078e0202 */
[----:B------:R-:W-:-:S04]  /*24d0*/  ISETP.GE.AND P1, PT, R89, UR40, PT ;  /* 0x0000002859007c0c */ /* 0x000fc8000bf26270 */
[----:B------:R0:W4:Y:S01]  /*24e0*/  @!P0 LDG.E.U16 R203, desc[UR14][R4.64] ;  /* 0x0000000e04cb8981 */ /* 0x000122000c1e1500 */
[----:B------:R-:W-:Y:S01]  /*24f0*/  ISETP.GE.AND P0, PT, R90, UR40, PT ;  /* 0x000000285a007c0c */ /* 0x000fe2000bf06270 */
[----:B------:R-:W-:Y:S01]  /*2500*/  IMAD.WIDE R6, R115, 0x2, R2 ;  /* 0x0000000273067825 */ /* 0x000fe200078e0202 */
[----:B------:R-:W-:Y:S02]  /*2510*/  PRMT R205, RZ, 0x7610, R205 ;  /* 0x00007610ffcd7816 */ /* 0x000fe400000000cd */
[----:B------:R-:W-:Y:S01]  /*2520*/  PRMT R207, RZ, 0x7610, R207 ;  /* 0x00007610ffcf7816 */ /* 0x000fe200000000cf */
[----:B-1----:R-:W-:-:S03]  /*2530*/  IMAD.WIDE R8, R113, 0x2, R2 ;  /* 0x0000000271087825 */ /* 0x002fc600078e0202 */
[----:B------:R-:W4:Y:S01]  /*2540*/  @!P1 LDG.E.U16 R205, desc[UR14][R6.64] ;  /* 0x0000000e06cd9981 */ /* 0x000f22000c1e1500 */
[----:B------:R-:W-:-:S04]  /*2550*/  ISETP.GE.AND P1, PT, R91, UR40, PT ;  /* 0x000000285b007c0c */ /* 0x000fc8000bf26270 */
[----:B------:R-:W4:Y:S01]  /*2560*/  @!P0 LDG.E.U16 R207, desc[UR14][R8.64] ;  /* 0x0000000e08cf8981 */ /* 0x000f22000c1e1500 */
[----:B------:R-:W-:Y:S01]  /*2570*/  ISETP.GE.AND P0, PT, R92, UR40, PT ;  /* 0x000000285c007c0c */ /* 0x000fe2000bf06270 */
[----:B0-----:R-:W-:Y:S01]  /*2580*/  IMAD.WIDE R4, R111, 0x2, R2 ;  /* 0x000000026f047825 */ /* 0x001fe200078e0202 */
[----:B------:R-:W-:Y:S02]  /*2590*/  PRMT R209, RZ, 0x7610, R209 ;  /* 0x00007610ffd17816 */ /* 0x000fe400000000d1 */
[----:B------:R-:W-:Y:S01]  /*25a0*/  PRMT R211, RZ, 0x7610, R211 ;  /* 0x00007610ffd37816 */ /* 0x000fe200000000d3 */
[----:B------:R-:W-:-:S03]  /*25b0*/  IMAD.WIDE R10, R109, 0x2, R2 ;  /* 0x000000026d0a7825 */ /* 0x000fc600078e0202 */
[----:B------:R0:W4:Y:S05]  /*25c0*/  @!P1 LDG.E.U16 R209, desc[UR14][R4.64] ;  /* 0x0000000e04d19981 */ /* 0x00012a000c1e1500 */
[----:B------:R-:W4:Y:S01]  /*25d0*/  @!P0 LDG.E.U16 R211, desc[UR14][R10.64] ;  /* 0x0000000e0ad38981 */ /* 0x000f22000c1e1500 */
[----:B------:R-:W-:Y:S01]  /*25e0*/  BAR.SYNC.DEFER_BLOCKING 0x0 ;  /* 0x0000000000007b1d */ /* 0x000fe20000010000 */
[----:B------:R-:W-:Y:S01]  /*25f0*/  ISETP.GE.AND P1, PT, R46, UR40, PT ;  /* 0x000000282e007c0c */ /* 0x000fe2000bf26270 */
[--C-:B0-----:R-:W-:Y:S02]  /*2600*/  IMAD.MOV.U32 R4, RZ, RZ, R114.reuse ;  /* 0x000000ffff047224 */ /* 0x101fe400078e0072 */
[----:B------:R-:W-:Y:S01]  /*2610*/  IMAD.MOV.U32 R5, RZ, RZ, R213 ;  /* 0x000000ffff057224 */ /* 0x000fe200078e00d5 */
[----:B------:R-:W-:Y:S01]  /*2620*/  PRMT R114, RZ, 0x7610, R114 ;  /* 0x00007610ff727816 */ /* 0x000fe20000000072 */
[----:B------:R-:W-:Y:S01]  /*2630*/  IMAD.WIDE R6, R103, 0x2, R4 ;  /* 0x0000000267067825 */ /* 0x000fe200078e0204 */
[----:B------:R-:W-:-:S07]  /*2640*/  PRMT R213, RZ, 0x7610, R213 ;  /* 0x00007610ffd57816 */ /* 0x000fce00000000d5 */
[----:B------:R0:W4:Y:S02]  /*2650*/  @!P1 LDG.E.U16 R114, desc[UR14][R6.64] ;  /* 0x0000000e06729981 */ /* 0x000124000c1e1500 */
[--C-:B0-----:R-:W-:Y:S02]  /*2660*/  IMAD.MOV.U32 R6, RZ, RZ, R116.reuse ;  /* 0x000000ffff067224 */ /* 0x101fe400078e0074 */
[----:B------:R-:W-:Y:S01]  /*2670*/  IMAD.MOV.U32 R7, RZ, RZ, R215 ;  /* 0x000000ffff077224 */ /* 0x000fe200078e00d7 */
[----:B------:R-:W-:Y:S01]  /*2680*/  PRMT R116, RZ, 0x7610, R116 ;  /* 0x00007610ff747816 */ /* 0x000fe20000000074 */
[----:B------:R-:W-:-:S05]  /*2690*/  IMAD.WIDE R8, R103, 0x2, R6 ;  /* 0x0000000267087825 */ /* 0x000fca00078e0206 */
[----:B------:R0:W4:Y:S02]  /*26a0*/  @!P1 LDG.E.U16 R116, desc[UR14][R8.64] ;  /* 0x0000000e08749981 */ /* 0x000124000c1e1500 */
[----:B0-----:R-:W-:Y:S02]  /*26b0*/  IMAD.MOV.U32 R8, RZ, RZ, R112 ;  /* 0x000000ffff087224 */ /* 0x001fe400078e0070 */
[----:B------:R-:W-:Y:S02]  /*26c0*/  IMAD.MOV.U32 R9, RZ, RZ, R217 ;  /* 0x000000ffff097224 */ /* 0x000fe400078e00d9 */
[----:B------:R-:W-:-:S05]  /*26d0*/  IMAD.WIDE R10, R103, 0x2, R8 ;  /* 0x00000002670a7825 */ /* 0x000fca00078e0208 */
[----:B------:R0:W4:Y:S02]  /*26e0*/  @!P1 LDG.E.U16 R213, desc[UR14][R10.64] ;  /* 0x0000000e0ad59981 */ /* 0x000124000c1e1500 */
[--C-:B0-----:R-:W-:Y:S02]  /*26f0*/  IMAD.MOV.U32 R10, RZ, RZ, R110.reuse ;  /* 0x000000ffff0a7224 */ /* 0x101fe400078e006e */
[----:B------:R-:W-:Y:S01]  /*2700*/  IMAD.MOV.U32 R11, RZ, RZ, R181 ;  /* 0x000000ffff0b7224 */ /* 0x000fe200078e00b5 */
[----:B------:R-:W-:Y:S01]  /*2710*/  PRMT R110, RZ, 0x7610, R110 ;  /* 0x00007610ff6e7816 */ /* 0x000fe2000000006e */
[----:B------:R-:W-:-:S05]  /*2720*/  IMAD.WIDE R12, R103, 0x2, R10 ;  /* 0x00000002670c7825 */ /* 0x000fca00078e020a */
[----:B------:R0:W4:Y:S02]  /*2730*/  @!P1 LDG.E.U16 R110, desc[UR14][R12.64] ;  /* 0x0000000e0c6e9981 */ /* 0x000124000c1e1500 */
[--C-:B0-----:R-:W-:Y:S02]  /*2740*/  IMAD.MOV.U32 R12, RZ, RZ, R108.reuse ;  /* 0x000000ffff0c7224 */ /* 0x101fe400078e006c */
[----:B------:R-:W-:Y:S01]  /*2750*/  IMAD.MOV.U32 R13, RZ, RZ, R145 ;  /* 0x000000ffff0d7224 */ /* 0x000fe200078e0091 */
[----:B------:R-:W-:Y:S01]  /*2760*/  PRMT R108, RZ, 0x7610, R108 ;  /* 0x00007610ff6c7816 */ /* 0x000fe2000000006c */
[----:B------:R-:W-:Y:S01]  /*2770*/  IMAD.WIDE R14, R103, 0x2, R12 ;  /* 0x00000002670e7825 */ /* 0x000fe200078e020c */
[----:B------:R-:W-:-:S04]  /*2780*/  PRMT R112, RZ, 0x7610, R112 ;  /* 0x00007610ff707816 */ /* 0x000fc80000000070 */
[----:B------:R0:W4:Y:S02]  /*2790*/  @!P1 LDG.E.U16 R108, desc[UR14][R14.64] ;  /* 0x0000000e0e6c9981 */ /* 0x000124000c1e1500 */
[----:B0-----:R-:W-:Y:S02]  /*27a0*/  IMAD.MOV.U32 R14, RZ, RZ, R16 ;  /* 0x000000ffff0e7224 */ /* 0x001fe400078e0010 */
[----:B------:R-:W-:Y:S02]  /*27b0*/  IMAD.MOV.U32 R15, RZ, RZ, R17 ;  /* 0x000000ffff0f7224 */ /* 0x000fe400078e0011 */
        /* <DEDUP_REMOVED lines=20> */
[C---:B------:R-:W-:Y:S01]  /*2900*/  IMAD.WIDE R32, R103.reuse, 0x2, R22 ;  /* 0x0000000267207825 */ /* 0x040fe200078e0216 */
[----:B---3--:R0:W-:Y:S04]  /*2910*/  STS.U16 [R98+UR12], R183 ;  /* 0x000000b762007988 */ /* 0x0081e8000800040c */
[----:B------:R1:W3:Y:S01]  /*2920*/  @!P1 LDG.E.U16 R122, desc[UR14][R32.64] ;  /* 0x0000000e207a9981 */ /* 0x0002e2000c1e1500 */
[----:B------:R-:W-:Y:S01]  /*2930*/  IMAD.WIDE R144, R103, 0x2, R34 ;  /* 0x0000000267907825 */ /* 0x000fe200078e0222 */
[----:B------:R-:W-:-:S02]  /*2940*/  PRMT R124, RZ, 0x7610, R124 ;  /* 0x00007610ff7c7816 */ /* 0x000fc4000000007c */
[----:B--2---:R2:W-:Y:S01]  /*2950*/  STS.U16 [R98+UR12+0x1c00], R147 ;  /* 0x001c009362007988 */ /* 0x0045e2000800040c */
[----:B0-----:R-:W-:Y:S01]  /*2960*/  PRMT R183, RZ, 0x7610, R183 ;  /* 0x00007610ffb77816 */ /* 0x001fe200000000b7 */
[--C-:B-1----:R-:W-:Y:S02]  /*2970*/  IMAD.MOV.U32 R32, RZ, RZ, R106.reuse ;  /* 0x000000ffff207224 */ /* 0x102fe400078e006a */
[----:B------:R-:W-:Y:S01]  /*2980*/  IMAD.MOV.U32 R33, RZ, RZ, R143 ;  /* 0x000000ffff217224 */ /* 0x000fe200078e008f */
[----:B------:R-:W-:Y:S01]  /*2990*/  PRMT R106, RZ, 0x7610, R106 ;  /* 0x00007610ff6a7816 */ /* 0x000fe2000000006a */
[----:B--2---:R-:W-:-:S04]  /*29a0*/  IMAD.WIDE R146, R103, 0x2, R36 ;  /* 0x0000000267927825 */ /* 0x004fc800078e0224 */
[----:B------:R-:W-:Y:S01]  /*29b0*/  IMAD.WIDE R142, R103, 0x2, R32 ;  /* 0x00000002678e7825 */ /* 0x000fe200078e0220 */
[----:B-----5:R0:W-:Y:S03]  /*29c0*/  STS.U16 [R98+UR12+0x2400], R163 ;  /* 0x002400a362007988 */ /* 0x0201e6000800040c */
[----:B------:R-:W-:Y:S01]  /*29d0*/  IMAD.MOV.U32 R140, RZ, RZ, R104 ;  /* 0x000000ffff8c7224 */ /* 0x000fe200078e0068 */
[----:B------:R1:W2:Y:S01]  /*29e0*/  @!P1 LDG.E.U16 R183, desc[UR14][R142.64] ;  /* 0x0000000e8eb79981 */ /* 0x0002a2000c1e1500 */
[----:B------:R-:W-:Y:S01]  /*29f0*/  IMAD.MOV.U32 R138, RZ, RZ, R102 ;  /* 0x000000ffff8a7224 */ /* 0x000fe200078e0066 */
[----:B------:R-:W-:Y:S01]  /*2a00*/  PRMT R104, RZ, 0x7610, R104 ;  /* 0x00007610ff687816 */ /* 0x000fe20000000068 */
[--C-:B------:R-:W-:Y:S01]  /*2a10*/  IMAD.MOV.U32 R136, RZ, RZ, R100.reuse ;  /* 0x000000ffff887224 */ /* 0x100fe200078e0064 */
[----:B------:R5:W2:Y:S01]  /*2a20*/  @!P1 LDG.E.U16 R106, desc[UR14][R144.64] ;  /* 0x0000000e906a9981 */ /* 0x000aa2000c1e1500 */
[----:B------:R-:W-:-:S02]  /*2a30*/  PRMT R100, RZ, 0x7610, R100 ;  /* 0x00007610ff647816 */ /* 0x000fc40000000064 */
[----:B0-----:R-:W-:Y:S01]  /*2a40*/  PRMT R163, RZ, 0x7610, R163 ;  /* 0x00007610ffa37816 */ /* 0x001fe200000000a3 */
[----:B------:R0:W3:Y:S01]  /*2a50*/  @!P1 LDG.E.U16 R124, desc[UR14][R146.64] ;  /* 0x0000000e927c9981 */ /* 0x0000e2000c1e1500 */
[----:B-1----:R-:W-:-:S04]  /*2a60*/  IMAD.WIDE R142, R103, 0x2, R140 ;  /* 0x00000002678e7825 */ /* 0x002fc800078e028c */
[C---:B-----5:R-:W-:Y:S01]  /*2a70*/  IMAD.WIDE R144, R103.reuse, 0x2, R138 ;  /* 0x0000000267907825 */ /* 0x060fe200078e028a */
[----:B------:R-:W5:Y:S03]  /*2a80*/  @!P1 LDG.E.U16 R104, desc[UR14][R142.64] ;  /* 0x0000000e8e689981 */ /* 0x000f66000c1e1500 */
[----:B0-----:R-:W-:Y:S01]  /*2a90*/  IMAD.WIDE R146, R103, 0x2, R136 ;  /* 0x0000000267927825 */ /* 0x001fe200078e0288 */
[----:B------:R-:W2:Y:S04]  /*2aa0*/  @!P1 LDG.E.U16 R163, desc[UR14][R144.64] ;  /* 0x0000000e90a39981 */ /* 0x000ea8000c1e1500 */
[----:B------:R-:W2:Y:S04]  /*2ab0*/  @!P1 LDG.E.U16 R100, desc[UR14][R146.64] ;  /* 0x0000000e92649981 */ /* 0x000ea8000c1e1500 */
[----:B------:R-:W-:Y:S04]  /*2ac0*/  STS.U16 [R98+UR12+0x400], R185 ;  /* 0x000400b962007988 */ /* 0x000fe8000800040c */
[----:B----4-:R-:W-:Y:S04]  /*2ad0*/  STS.U16 [R98+UR12+0x800], R187 ;  /* 0x000800bb62007988 */ /* 0x010fe8000800040c */
[----:B------:R-:W-:Y:S04]  /*2ae0*/  STS.U16 [R98+UR12+0xc00], R189 ;  /* 0x000c00bd62007988 */ /* 0x000fe8000800040c */
        /* <DEDUP_REMOVED lines=27> */
[----:B------:R-:W-:Y:S01]  /*2ca0*/  STS.U16 [R97+UR12+0x4400], R108 ;  /* 0x0044006c61007988 */ /* 0x000fe2000800040c */
[----:B------:R-:W-:-:S04]  /*2cb0*/  USHF.L.U32 UR4, UR42, 0x5, URZ ;  /* 0x000000052a047899 */ /* 0x000fc8000800063f */
[----:B------:R-:W-:-:S04]  /*2cc0*/  ULOP3.LUT UR4, UR4, 0x80, URZ, 0xc0, !UPT ;  /* 0x0000008004047892 */ /* 0x000fc8000f8ec03f */
[----:B------:R-:W-:-:S04]  /*2cd0*/  ULEA.HI UR4, UR41, UR4, URZ, 0x1c ;  /* 0x0000000429047291 */ /* 0x000fc8000f8fe03f */
[----:B------:R-:W-:Y:S01]  /*2ce0*/  ULOP3.LUT UR6, UR4, 0x3fff, URZ, 0xc0, !UPT ;  /* 0x00003fff04067892 */ /* 0x000fe2000f8ec03f */
[----:B------:R-:W-:Y:S02]  /*2cf0*/  UMOV UR5, 0x40000040 ;  /* 0x4000004000057882 */ /* 0x000fe40000000000 */
[----:B------:R-:W-:Y:S01]  /*2d00*/  UMOV UR4, UR13 ;  /* 0x0000000d00047c82 */ /* 0x000fe20008000000 */
[----:B------:R-:W-:Y:S01]  /*2d10*/  UMOV UR7, 0x40000040 ;  /* 0x4000004000077882 */ /* 0x000fe20000000000 */
[----:B------:R-:W-:Y:S04]  /*2d20*/  STS.U16 [R97+UR12+0x4800], R120 ;  /* 0x0048007861007988 */ /* 0x000fe8000800040c */
[----:B---3--:R-:W-:Y:S04]  /*2d30*/  STS.U16 [R97+UR12+0x4c00], R124 ;  /* 0x004c007c61007988 */ /* 0x008fe8000800040c */
[----:B------:R-:W-:Y:S04]  /*2d40*/  STS.U16 [R95+UR12+0x4100], R116 ;  /* 0x004100745f007988 */ /* 0x000fe8000800040c */
[----:B------:R-:W-:Y:S04]  /*2d50*/  STS.U16 [R95+UR12+0x4500], R112 ;  /* 0x004500705f007988 */ /* 0x000fe8000800040c */
[----:B------:R-:W-:Y:S04]  /*2d60*/  STS.U16 [R95+UR12+0x4900], R122 ;  /* 0x0049007a5f007988 */ /* 0x000fe8000800040c */
[----:B-----5:R-:W-:Y:S04]  /*2d70*/  STS.U16 [R95+UR12+0x4d00], R104 ;  /* 0x004d00685f007988 */ /* 0x020fe8000800040c */
[----:B------:R-:W-:Y:S04]  /*2d80*/  STS.U16 [R94+UR12+0x4200], R213 ;  /* 0x004200d55e007988 */ /* 0x000fe8000800040c */
[----:B------:R0:W-:Y:S04]  /*2d90*/  STS.U16 [R94+UR12+0x4600], R181 ;  /* 0x004600b55e007988 */ /* 0x0001e8000800040c */
[----:B--2---:R-:W-:Y:S04]  /*2da0*/  STS.U16 [R94+UR12+0x4a00], R183 ;  /* 0x004a00b75e007988 */ /* 0x004fe8000800040c */
[----:B------:R-:W-:Y:S04]  /*2db0*/  STS.U16 [R94+UR12+0x4e00], R163 ;  /* 0x004e00a35e007988 */ /* 0x000fe8000800040c */
[----:B------:R-:W-:Y:S04]  /*2dc0*/  STS.U16 [R93+UR12+0x4300], R110 ;  /* 0x0043006e5d007988 */ /* 0x000fe8000800040c */
[----:B------:R-:W-:Y:S04]  /*2dd0*/  STS.U16 [R93+UR12+0x4700], R118 ;  /* 0x004700765d007988 */ /* 0x000fe8000800040c */
[----:B------:R-:W-:Y:S04]  /*2de0*/  STS.U16 [R93+UR12+0x4b00], R106 ;  /* 0x004b006a5d007988 */ /* 0x000fe8000800040c */
[----:B------:R1:W-:Y:S01]  /*2df0*/  STS.U16 [R93+UR12+0x4f00], R100 ;  /* 0x004f00645d007988 */ /* 0x0003e2000800040c */
[----:B------:R2:W-:Y:S06]  /*2e00*/  MEMBAR.ALL.CTA ;  /* 0x0000000000007992 */ /* 0x0005ec0000008000 */
[----:B--2---:R-:W2:Y:S02]  /*2e10*/  FENCE.VIEW.ASYNC.S ;  /* 0x00000000000073c6 */ /* 0x004ea40000000000 */
[----:B--2---:R-:W-:Y:S06]  /*2e20*/  BAR.SYNC.DEFER_BLOCKING 0x0 ;  /* 0x0000000000007b1d */ /* 0x004fec0000010000 */
[----:B------:R-:W-:-:S06]  /*2e30*/  WARPGROUP.ARRIVE ;  /* 0x00000000000079c5 */ /* 0x000fcc0000000000 */
[----:B------:R-:W-:Y:S01]  /*2e40*/  HGMMA.64x16x16.F32 R24, gdesc[UR4].tnspA, R24 ;  /* 0x20200000041879f0 */ /* 0x000fe20008700818 */
[----:B------:R-:W-:Y:S01]  /*2e50*/  UIADD3 UR10, UP0, UR6, 0x2, URZ ;  /* 0x00000002060a7890 */ /* 0x000fe2000ff1e03f */
[----:B------:R-:W-:-:S03]  /*2e60*/  UMOV UR4, URZ ;  /* 0x0000003f00047c82 */ /* 0x000fc60008000000 */
[----:B------:R-:W-:-:S04]  /*2e70*/  UIADD3.X UR11, UR4, 0x40000040, URZ, UP0, !UPT ;  /* 0x40000040040b7890 */ /* 0x000fc800087fe43f */
[----:B------:R-:W-:-:S05]  /*2e80*/  UIADD3.64 UR18, UR10, 0x2, URZ ;  /* 0x000000020a127897 */ /* 0x000fca000fffe03f */
[----:B------:R-:W-:Y:S01]  /*2e90*/  HGMMA.64x16x16.F32 R24, gdesc[UR8].tnspA, R24 ;  /* 0x20200000081879f0 */ /* 0x000fe20008700818 */
[----:B------:R-:W-:-:S03]  /*2ea0*/  UIADD3.64 UR22, UR10, 0x4, URZ ;  /* 0x000000040a167897 */ /* 0x000fc6000fffe03f */
[----:B------:R-:W-:Y:S01]  /*2eb0*/  HGMMA.64x16x16.F32 R24, gdesc[UR16].tnspA, R24 ;  /* 0x20200000101879f0 */ /* 0x000fe20008700818 */
        /* <DEDUP_REMOVED lines=8> */
[----:B------:R-:W-:-:S05]  /*2f40*/  VIADD R44, R44, 0xffffffff ;  /* 0xffffffff2c2c7836 */ /* 0x000fca0000000000 */
[----:B------:R-:W-:Y:S01]  /*2f50*/  ISETP.NE.U32.AND P0, PT, R44, RZ, PT ;  /* 0x000000ff2c00720c */ /* 0x000fe20003f05070 */
[----:B------:R-:W-:Y:S01]  /*2f60*/  HGMMA.64x16x16.F32 R24, gdesc[UR36].tnspA, R24, gsb0 ;  /* 0x20200000241879f0 */ /* 0x000fe20008000818 */
[----:B------:R-:W-:Y:S01]  /*2f70*/  IMAD.WIDE R142, R101, 0x2, R32 ;  /* 0x00000002658e7825 */ /* 0x000fe200078e0220 */
[----:B------:R-:W-:-:S03]  /*2f80*/  UIADD3 UR40, UR40, -0x80, URZ ;  /* 0xffffff8028287890 */ /* 0x000fc6000fffe03f */
[----:B------:R-:W-:-:S04]  /*2f90*/  IMAD.WIDE R4, R101, 0x2, R4 ;  /* 0x0000000265047825 */ /* 0x000fc800078e0204 */
[----:B------:R-:W-:-:S04]  /*2fa0*/  IMAD.WIDE R136, R101, 0x2, R136 ;  /* 0x0000000265887825 */ /* 0x000fc800078e0288 */
[----:B------:R-:W-:-:S04]  /*2fb0*/  IMAD.WIDE R138, R101, 0x2, R138 ;  /* 0x00000002658a7825 */ /* 0x000fc800078e028a */
[----:B------:R-:W-:-:S04]  /*2fc0*/  IMAD.WIDE R140, R101, 0x2, R140 ;  /* 0x00000002658c7825 */ /* 0x000fc800078e028c */
[----:B------:R-:W-:-:S04]  /*2fd0*/  IMAD.WIDE R32, R101, 0x2, R22 ;  /* 0x0000000265207825 */ /* 0x000fc800078e0216 */
[----:B------:R-:W-:-:S04]  /*2fe0*/  IMAD.WIDE R144, R101, 0x2, R12 ;  /* 0x0000000265907825 */ /* 0x000fc800078e020c */
[----:B0-----:R-:W-:-:S04]  /*2ff0*/  IMAD.WIDE R180, R101, 0x2, R10 ;  /* 0x0000000265b47825 */ /* 0x001fc800078e020a */
[----:B------:R-:W-:-:S04]  /*3000*/  IMAD.WIDE R8, R101, 0x2, R8 ;  /* 0x0000000265087825 */ /* 0x000fc800078e0208 */
[----:B------:R-:W-:-:S04]  /*3010*/  IMAD.WIDE R6, R101, 0x2, R6 ;  /* 0x0000000265067825 */ /* 0x000fc800078e0206 */
[----:B------:R-:W-:-:S04]  /*3020*/  IMAD.WIDE R2, R105, 0x2, R2 ;  /* 0x0000000269027825 */ /* 0x000fc800078e0202 */
[----:B------:R-:W-:-:S04]  /*3030*/  IMAD.WIDE R22, R101, 0x2, R20 ;  /* 0x0000000265167825 */ /* 0x000fc800078e0214 */
[----:B------:R-:W-:Y:S01]  /*3040*/  IMAD.WIDE R20, R101, 0x2, R18 ;  /* 0x0000000265147825 */ /* 0x000fe200078e0212 */
[----:B------:R-:W-:-:S03]  /*3050*/  WARPGROUP.DEPBAR.LE gsb0, 0x0 ;  /* 0x00008000000079c5 */ /* 0x000fc60000010000 */
[----:B------:R-:W-:-:S04]  /*3060*/  IMAD.WIDE R18, R101, 0x2, R16 ;  /* 0x0000000265127825 */ /* 0x000fc800078e0210 */
[----:B------:R-:W-:Y:S02]  /*3070*/  IMAD.MOV.U32 R114, RZ, RZ, R4 ;  /* 0x000000ffff727224 */ /* 0x000fe400078e0004 */
[----:B------:R-:W-:Y:S02]  /*3080*/  IMAD.MOV.U32 R213, RZ, RZ, R5 ;  /* 0x000000ffffd57224 */ /* 0x000fe400078e0005 */
[----:B-1----:R-:W-:Y:S02]  /*3090*/  IMAD.MOV.U32 R100, RZ, RZ, R136 ;  /* 0x000000ffff647224 */ /* 0x002fe400078e0088 */
[----:B------:R-:W-:Y:S02]  /*30a0*/  IMAD.MOV.U32 R102, RZ, RZ, R138 ;  /* 0x000000ffff667224 */ /* 0x000fe400078e008a */
[----:B------:R-:W-:-:S04]  /*30b0*/  IMAD.WIDE R36, R101, 0x2, R36 ;  /* 0x0000000265247825 */ /* 0x000fc800078e0224 */
[----:B------:R-:W-:-:S04]  /*30c0*/  IMAD.WIDE R34, R101, 0x2, R34 ;  /* 0x0000000265227825 */ /* 0x000fc800078e0222 */
[----:B------:R-:W-:Y:S02]  /*30d0*/  IMAD.MOV.U32 R104, RZ, RZ, R140 ;  /* 0x000000ffff687224 */ /* 0x000fe400078e008c */
[----:B------:R-:W-:Y:S02]  /*30e0*/  IMAD.MOV.U32 R106, RZ, RZ, R142 ;  /* 0x000000ffff6a7224 */ /* 0x000fe400078e008e */
[----:B------:R-:W-:-:S04]  /*30f0*/  IMAD.WIDE R16, R101, 0x2, R14 ;  /* 0x0000000265107825 */ /* 0x000fc800078e020e */
[----:B------:R-:W-:Y:S02]  /*3100*/  IMAD.MOV.U32 R108, RZ, RZ, R144 ;  /* 0x000000ffff6c7224 */ /* 0x000fe400078e0090 */
[----:B------:R-:W-:Y:S02]  /*3110*/  IMAD.MOV.U32 R110, RZ, RZ, R180 ;  /* 0x000000ffff6e7224 */ /* 0x000fe400078e00b4 */
[----:B------:R-:W-:Y:S02]  /*3120*/  IMAD.MOV.U32 R112, RZ, RZ, R8 ;  /* 0x000000ffff707224 */ /* 0x000fe400078e0008 */
[----:B------:R-:W-:Y:S02]  /*3130*/  IMAD.MOV.U32 R217, RZ, RZ, R9 ;  /* 0x000000ffffd97224 */ /* 0x000fe400078e0009 */
[----:B------:R-:W-:Y:S02]  /*3140*/  IMAD.MOV.U32 R116, RZ, RZ, R6 ;  /* 0x000000ffff747224 */ /* 0x000fe400078e0006 */
[----:B------:R-:W-:-:S02]  /*3150*/  IMAD.MOV.U32 R215, RZ, RZ, R7 ;  /* 0x000000ffffd77224 */ /* 0x000fc400078e0007 */
[----:B------:R-:W-:Y:S02]  /*3160*/  IMAD.MOV.U32 R5, RZ, RZ, R2 ;  /* 0x000000ffff057224 */ /* 0x000fe400078e0002 */
[----:B------:R-:W-:Y:S01]  /*3170*/  IMAD.MOV.U32 R4, RZ, RZ, R3 ;  /* 0x000000ffff047224 */ /* 0x000fe200078e0003 */
[----:B------:R-:W-:Y:S06]  /*3180*/  @P0 BRA `(.L_x_1) ;  /* 0xffffffec000c0947 */ /* 0x000fec000383ffff */
[----:B------:R-:W-:Y:S02]  /*3190*/  F2FP.F16.F32.PACK_AB R27, R31, R27 ;  /* 0x0000001b1f1b723e */ /* 0x000fe400000000ff */
[----:B------:R-:W-:Y:S02]  /*31a0*/  F2FP.F16.F32.PACK_AB R26, R30, R26 ;  /* 0x0000001a1e1a723e */ /* 0x000fe400000000ff */
[----:B------:R-:W-:Y:S02]  /*31b0*/  F2FP.F16.F32.PACK_AB R25, R29, R25 ;  /* 0x000000191d19723e */ /* 0x000fe400000000ff */
[----:B------:R-:W-:-:S07]  /*31c0*/  F2FP.F16.F32.PACK_AB R24, R28, R24 ;  /* 0x000000181c18723e */ /* 0x000fce00000000ff */
.L_x_0:
[C---:B------:R-:W-:Y:S01]  /*31d0*/  IMAD.SHL.U32 R2, R0.reuse, 0x8, RZ ;  /* 0x0000000800027824 */ /* 0x040fe200078e00ff */
[----:B------:R-:W-:Y:S01]  /*31e0*/  SHF.R.S32.HI R5, RZ, 0x5, R0 ;  /* 0x00000005ff057819 */ /* 0x000fe20000011400 */
[----:B------:R-:W-:Y:S01]  /*31f0*/  IMAD.SHL.U32 R4, R0, 0x4, RZ ;  /* 0x0000000400047824 */ /* 0x000fe200078e00ff */
[----:B------:R-:W-:Y:S01]  /*3200*/  BAR.SYNC.DEFER_BLOCKING 0x0 ;  /* 0x0000000000007b1d */ /* 0x000fe20000010000 */
[----:B------:R-:W-:Y:S02]  /*3210*/  LOP3.LUT R41, R41, 0x40, RZ, 0xc0, !PT ;  /* 0x0000004029297812 */ /* 0x000fe400078ec0ff */
[----:B------:R-:W-:Y:S02]  /*3220*/  LOP3.LUT R3, R2, 0x38, RZ, 0xc0, !PT ;  /* 0x0000003802037812 */ /* 0x000fe400078ec0ff */
[----:B------:R-:W-:Y:S01]  /*3230*/  SGXT R2, R5, 0x1 ;  /* 0x000000010502781a */ /* 0x000fe20000000200 */
[----:B------:R-:W-:Y:S01]  /*3240*/  IMAD R41, R38, 0x4, R41 ;  /* 0x0000000426297824 */ /* 0x000fe200078e0229 */
[----:B------:R-:W-:Y:S01]  /*3250*/  LOP3.LUT R7, R3, 0x180, R4, 0xf8, !PT ;  /* 0x0000018003077812 */ /* 0x000fe200078ef804 */
[----:B------:R-:W-:Y:S01]  /*3260*/  ULDC UR4, c[0x0][0x244] ;  /* 0x0000910000047ab9 */ /* 0x000fe20000000800 */
[----:B------:R-:W-:Y:S01]  /*3270*/  LOP3.LUT R3, R2, 0x804, RZ, 0xc0, !PT ;  /* 0x0000080402037812 */ /* 0x000fe200078ec0ff */
[----:B------:R-:W-:Y:S01]  /*3280*/  ULDC.64 UR6, c[0x0][0x228] ;  /* 0x00008a0000067ab9 */ /* 0x000fe20000000a00 */
[----:B------:R-:W-:-:S02]  /*3290*/  SHF.R.S32.HI R4, RZ, 0x3, R0 ;  /* 0x00000003ff047819 */ /* 0x000fc40000011400 */
[----:B------:R-:W-:Y:S02]  /*32a0*/  LOP3.LUT R40, R3, 0xbc, R40, 0x78, !PT ;  /* 0x000000bc03287812 */ /* 0x000fe400078e7828 */
[----:B------:R-:W-:Y:S02]  /*32b0*/  SHF.R.S32.HI R6, RZ, 0x4, R0 ;  /* 0x00000004ff067819 */ /* 0x000fe40000011400 */
[----:B------:R-:W-:Y:S01]  /*32c0*/  SHF.R.U32.HI R5, RZ, 0x1, R38 ;  /* 0x00000001ff057819 */ /* 0x000fe20000011626 */
[----:B------:R-:W-:Y:S01]  /*32d0*/  IMAD.IADD R40, R41, 0x1, R40 ;  /* 0x0000000129287824 */ /* 0x000fe200078e0228 */
[----:B------:R-:W-:Y:S02]  /*32e0*/  SGXT R0, R4, 0x1 ;  /* 0x000000010400781a */ /* 0x000fe40000000200 */
[----:B------:R-:W-:Y:S02]  /*32f0*/  SGXT R2, R6, 0x1 ;  /* 0x000000010602781a */ /* 0x000fe40000000200 */
[----:B------:R-:W-:Y:S01]  /*3300*/  LOP3.LUT R3, R40, 0x40, RZ, 0x3c, !PT ;  /* 0x0000004028037812 */ /* 0x000fe200078e3cff */
[----:B------:R-:W-:Y:S01]  /*3310*/  STS [R40+UR12], R24 ;  /* 0x0000001828007988 */ /* 0x000fe2000800080c */
[----:B------:R-:W-:-:S02]  /*3320*/  LOP3.LUT R0, R5, 0x440, R0, 0x78, !PT ;  /* 0x0000044005007812 */ /* 0x000fc400078e7800 */
[----:B------:R-:W-:Y:S01]  /*3330*/  LOP3.LUT R7, R7, 0x804, R2, 0xf8, !PT ;  /* 0x0000080407077812 */ /* 0x000fe200078ef802 */
[----:B------:R-:W-:Y:S01]  /*3340*/  STS [R40+UR12+0x100], R25 ;  /* 0x0001001928007988 */ /* 0x000fe2000800080c */
[----:B------:R-:W-:Y:S02]  /*3350*/  LOP3.LUT R2, R42, R39, RZ, 0xfc, !PT ;  /* 0x000000272a027212 */ /* 0x000fe400078efcff */
[----:B------:R-:W-:Y:S01]  /*3360*/  LOP3.LUT R7, R7, R0, RZ, 0xfc, !PT ;  /* 0x0000000007077212 */ /* 0x000fe200078efcff */
[----:B------:R-:W-:Y:S01]  /*3370*/  STS [R3+UR12+0x400], R26 ;  /* 0x0004001a03007988 */ /* 0x000fe2000800080c */
[----:B------:R-:W-:Y:S01]  /*3380*/  IMAD R0, R43, UR4, RZ ;  /* 0x000000042b007c24 */ /* 0x000fe2000f8e02ff */
[----:B------:R-:W-:Y:S01]  /*3390*/  ULDC.64 UR4, c[0x0][0x220] ;  /* 0x0000880000047ab9 */ /* 0x000fe20000000a00 */
[----:B------:R-:W-:Y:S01]  /*33a0*/  LOP3.LUT R8, R7, 0x4, RZ, 0x3c, !PT ;  /* 0x0000000407087812 */ /* 0x000fe200078e3cff */
[----:B------:R0:W-:Y:S01]  /*33b0*/  STS [R3+UR12+0x500], R27 ;  /* 0x0005001b03007988 */ /* 0x0001e2000800080c */
[----:B------:R-:W-:Y:S01]  /*33c0*/  BAR.SYNC.DEFER_BLOCKING 0x0 ;  /* 0x0000000000007b1d */ /* 0x000fe20000010000 */
[----:B------:R-:W-:-:S02]  /*33d0*/  LEA R14, P1, R0, UR4, 0x1 ;  /* 0x00000004000e7c11 */ /* 0x000fc4000f8208ff */
[----:B------:R-:W-:Y:S02]  /*33e0*/  ISETP.GE.AND P0, PT, R43, UR6, PT ;  /* 0x000000062b007c0c */ /* 0x000fe4000bf06270 */
[----:B------:R-:W-:Y:S01]  /*33f0*/  LEA.HI.X.SX32 R16, R0, UR5, 0x1, P1 ;  /* 0x0000000500107c11 */ /* 0x000fe200088f0eff */
[----:B------:R-:W-:Y:S01]  /*3400*/  ULDC UR4, c[0x0][0x248] ;  /* 0x0000920000047ab9 */ /* 0x000fe20000000800 */
[----:B------:R-:W-:Y:S01]  /*3410*/  LOP3.LUT R0, R42, 0x4, R39, 0xfe, !PT ;  /* 0x000000042a007812 */ /* 0x000fe200078efe27 */
[C---:B0-----:R-:W-:Y:S01]  /*3420*/  IMAD R3, R2.reuse, UR4, RZ ;  /* 0x0000000402037c24 */ /* 0x041fe2000f8e02ff */
[----:B------:R-:W-:Y:S02]  /*3430*/  ISETP.LT.AND P1, PT, R2, UR7, !P0 ;  /* 0x0000000702007c0c */ /* 0x000fe4000c721270 */
[C---:B------:R-:W-:Y:S01]  /*3440*/  ISETP.LT.AND P4, PT, R0.reuse, UR7, !P0 ;  /* 0x0000000700007c0c */ /* 0x040fe2000c781270 */
[----:B------:R-:W-:Y:S01]  /*3450*/  IMAD R5, R0, UR4, RZ ;  /* 0x0000000400057c24 */ /* 0x000fe2000f8e02ff */
[----:B------:R-:W-:-:S02]  /*3460*/  LEA R2, P2, R3, R14, 0x1 ;  /* 0x0000000e03027211 */ /* 0x000fc400078408ff */
[C-C-:B------:R-:W-:Y:S02]  /*3470*/  LOP3.LUT R18, R42.reuse, 0x1c, R39.reuse, 0xfe, !PT ;  /* 0x0000001c2a127812 */ /* 0x140fe400078efe27 */
[C-C-:B------:R-:W-:Y:S02]  /*3480*/  LOP3.LUT R20, R42.reuse, 0x18, R39.reuse, 0xfe, !PT ;  /* 0x000000182a147812 */ /* 0x140fe400078efe27 */
[--C-:B------:R-:W-:Y:S01]  /*3490*/  LOP3.LUT R22, R42, 0x14, R39.reuse, 0xfe, !PT ;  /* 0x000000142a167812 */ /* 0x100fe200078efe27 */
[----:B------:R-:W-:Y:S01]  /*34a0*/  IMAD R13, R18, UR4, RZ ;  /* 0x00000004120d7c24 */ /* 0x000fe2000f8e02ff */
[--C-:B------:R-:W-:Y:S01]  /*34b0*/  LOP3.LUT R0, R42, 0x10, R39.reuse, 0xfe, !PT ;  /* 0x000000102a007812 */ /* 0x100fe200078efe27 */
[----:B------:R-:W-:Y:S01]  /*34c0*/  IMAD R12, R20, UR4, RZ ;  /* 0x00000004140c7c24 */ /* 0x000fe2000f8e02ff */
[----:B------:R-:W-:Y:S01]  /*34d0*/  LEA R4, P3, R5, R14, 0x1 ;  /* 0x0000000e05047211 */ /* 0x000fe200078608ff */
[----:B------:R-:W0:Y:S01]  /*34e0*/  LDS R15, [R7+UR12] ;  /* 0x0000000c070f7984 */ /* 0x000e220008000800 */
[--C-:B------:R-:W-:Y:S01]  /*34f0*/  LOP3.LUT R6, R42, 0xc, R39.reuse, 0xfe, !PT ;  /* 0x0000000c2a067812 */ /* 0x100fe200078efe27 */
[----:B------:R-:W-:Y:S01]  /*3500*/  IMAD R11, R22, UR4, RZ ;  /* 0x00000004160b7c24 */ /* 0x000fe2000f8e02ff */
[----:B------:R-:W-:Y:S01]  /*3510*/  LOP3.LUT R39, R42, 0x8, R39, 0xfe, !PT ;  /* 0x000000082a277812 */ /* 0x000fe200078efe27 */
[----:B------:R-:W1:Y:S01]  /*3520*/  LDS R19, [R8+UR12] ;  /* 0x0000000c08137984 */ /* 0x000e620008000800 */
[-C--:B------:R-:W-:Y:S01]  /*3530*/  LEA.HI.X.SX32 R3, R3, R16.reuse, 0x1, P2 ;  /* 0x0000001003037211 */ /* 0x080fe200010f0eff */
[----:B------:R-:W-:Y:S01]  /*3540*/  IMAD R9, R6, UR4, RZ ;  /* 0x0000000406097c24 */ /* 0x000fe2000f8e02ff */
[----:B------:R-:W-:Y:S01]  /*3550*/  LEA.HI.X.SX32 R5, R5, R16, 0x1, P3 ;  /* 0x0000001005057211 */ /* 0x000fe200018f0eff */
[----:B------:R2:W3:Y:S01]  /*3560*/  LDS R17, [R7+UR12+0x200] ;  /* 0x0002000c07117984 */ /* 0x0004e20008000800 */
[C---:B------:R-:W-:Y:S01]  /*3570*/  ISETP.LT.AND P5, PT, R39.reuse, UR7, !P0 ;  /* 0x0000000727007c0c */ /* 0x040fe2000c7a1270 */
[----:B------:R-:W-:Y:S01]  /*3580*/  IMAD R39, R39, UR4, RZ ;  /* 0x0000000427277c24 */ /* 0x000fe2000f8e02ff */
[C---:B------:R-:W-:Y:S01]  /*3590*/  ISETP.LT.AND P3, PT, R0.reuse, UR7, !P0 ;  /* 0x0000000700007c0c */ /* 0x040fe2000c761270 */
[----:B------:R-:W4:Y:S01]  /*35a0*/  LDS R21, [R8+UR12+0x200] ;  /* 0x0002000c08157984 */ /* 0x000f220008000800 */
[----:B------:R-:W-:-:S03]  /*35b0*/  IMAD R0, R0, UR4, RZ ;  /* 0x0000000400007c24 */ /* 0x000fc6000f8e02ff */
[----:B0-----:R0:W-:Y:S04]  /*35c0*/  @P1 STG.E.U16 desc[UR14][R2.64], R15 ;  /* 0x0000000f02001986 */ /* 0x0011e8000c10150e */
[----:B-1----:R1:W-:Y:S01]  /*35d0*/  @P4 STG.E.U16 desc[UR14][R4.64], R19 ;  /* 0x0000001304004986 */ /* 0x0023e2000c10150e */
[----:B------:R-:W-:Y:S02]  /*35e0*/  ISETP.LT.AND P4, PT, R6, UR7, !P0 ;  /* 0x0000000706007c0c */ /* 0x000fe4000c781270 */
[----:B------:R-:W-:-:S04]  /*35f0*/  LEA R6, P1, R39, R14, 0x1 ;  /* 0x0000000e27067211 */ /* 0x000fc800078208ff */
[----:B--2---:R-:W-:Y:S02]  /*3600*/  LEA.HI.X.SX32 R7, R39, R16, 0x1, P1 ;  /* 0x0000001027077211 */ /* 0x004fe400008f0eff */
[-C--:B0-----:R-:W-:Y:S02]  /*3610*/  LEA R2, P6, R9, R14.reuse, 0x1 ;  /* 0x0000000e09027211 */ /* 0x081fe400078c08ff */
[-C--:B------:R-:W-:Y:S02]  /*3620*/  LEA R8, P1, R11, R14.reuse, 0x1 ;  /* 0x0000000e0b087211 */ /* 0x080fe400078208ff */
[C---:B-1----:R-:W-:Y:S02]  /*3630*/  LEA R4, P2, R0.reuse, R14, 0x1 ;  /* 0x0000000e00047211 */ /* 0x042fe400078408ff */
[-C--:B------:R-:W-:Y:S02]  /*3640*/  LEA.HI.X.SX32 R3, R9, R16.reuse, 0x1, P6 ;  /* 0x0000001009037211 */ /* 0x080fe400030f0eff */
[----:B------:R-:W-:-:S02]  /*3650*/  LEA.HI.X.SX32 R5, R0, R16, 0x1, P2 ;  /* 0x0000001000057211 */ /* 0x000fc400010f0eff */
[----:B------:R-:W-:Y:S02]  /*3660*/  ISETP.LT.AND P2, PT, R22, UR7, !P0 ;  /* 0x0000000716007c0c */ /* 0x000fe4000c741270 */
[----:B------:R-:W-:Y:S02]  /*3670*/  LEA.HI.X.SX32 R9, R11, R16, 0x1, P1 ;  /* 0x000000100b097211 */ /* 0x000fe400008f0eff */
[----:B------:R-:W-:Y:S02]  /*3680*/  ISETP.LT.AND P1, PT, R20, UR7, !P0 ;  /* 0x0000000714007c0c */ /* 0x000fe4000c721270 */
[----:B------:R-:W-:Y:S02]  /*3690*/  ISETP.LT.AND P0, PT, R18, UR7, !P0 ;  /* 0x0000000712007c0c */ /* 0x000fe4000c701270 */
[----:B------:R-:W-:Y:S02]  /*36a0*/  LEA R10, P6, R12, R14, 0x1 ;  /* 0x0000000e0c0a7211 */ /* 0x000fe400078c08ff */
[----:B------:R-:W-:-:S02]  /*36b0*/  PRMT R15, R15, 0x7632, R15 ;  /* 0x000076320f0f7816 */ /* 0x000fc4000000000f */
[----:B------:R-:W-:Y:S02]  /*36c0*/  PRMT R19, R19, 0x7632, R19 ;  /* 0x0000763213137816 */ /* 0x000fe40000000013 */
[----:B------:R-:W-:Y:S01]  /*36d0*/  LEA.HI.X.SX32 R11, R12, R16, 0x1, P6 ;  /* 0x000000100c0b7211 */ /* 0x000fe200030f0eff */
[----:B------:R0:W-:Y:S01]  /*36e0*/  @P5 STG.E.U16 desc[UR14][R6.64], R15 ;  /* 0x0000000f06005986 */ /* 0x0001e2000c10150e */
[----:B---3--:R-:W-:Y:S02]  /*36f0*/  PRMT R0, R17, 0x7632, R0 ;  /* 0x0000763211007816 */ /* 0x008fe40000000000 */
[C---:B------:R-:W-:Y:S01]  /*3700*/  LEA R12, P6, R13.reuse, R14, 0x1 ;  /* 0x0000000e0d0c7211 */ /* 0x040fe200078c08ff */
[----:B------:R0:W-:Y:S03]  /*3710*/  @P4 STG.E.U16 desc[UR14][R2.64], R19 ;  /* 0x0000001302004986 */ /* 0x0001e6000c10150e */
[----:B------:R-:W-:Y:S01]  /*3720*/  LEA.HI.X.SX32 R13, R13, R16, 0x1, P6 ;  /* 0x000000100d0d7211 */ /* 0x000fe200030f0eff */
[----:B------:R0:W-:Y:S04]  /*3730*/  @P3 STG.E.U16 desc[UR14][R4.64], R17 ;  /* 0x0000001104003986 */ /* 0x0001e8000c10150e */
[----:B----4-:R0:W-:Y:S04]  /*3740*/  @P2 STG.E.U16 desc[UR14][R8.64], R21 ;  /* 0x0000001508002986 */ /* 0x0101e8000c10150e */
[----:B------:R0:W-:Y:S01]  /*3750*/  @P1 STG.E.U16 desc[UR14][R10.64], R0 ;  /* 0x000000000a001986 */ /* 0x0001e2000c10150e */
[----:B------:R-:W-:Y:S05]  /*3760*/  @!P0 EXIT ;  /* 0x000000000000894d */ /* 0x000fea0003800000 */
[----:B0-----:R-:W-:-:S05]  /*3770*/  PRMT R6, R21, 0x7632, R6 ;  /* 0x0000763215067816 */ /* 0x001fca0000000006 */
[----:B------:R-:W-:Y:S01]  /*3780*/  STG.E.U16 desc[UR14][R12.64], R6 ;  /* 0x000000060c007986 */ /* 0x000fe2000c10150e */
[----:B------:R-:W-:Y:S05]  /*3790*/  EXIT ;  /* 0x000000000000794d */ /* 0x000fea0003800000 */
.L_x_2:
[----:B------:R-:W-:-:S00]  /*37a0*/  BRA `(.L_x_2) ;  /* 0xfffffffc00fc7947 */ /* 0x000fc0000383ffff */
[----:B------:R-:W-:-:S00]  /*37b0*/  NOP ;  /* 0x0000000000007918 */ /* 0x000fc00000000000 */
        /* <DEDUP_REMOVED lines=12> */
.L_x_3:


//--------------------- .nv.shared.matmul_kernel  --------------------------
	.section	.nv.shared.matmul_kernel,"aw",@nobits
	.sectionflags	@""
	.align	16
	.zero		1024


//--------------------- .nv.shared.reserved.0     --------------------------
	.section	.nv.shared.reserved.0,"aw",@nobits
	.weak		__nv_reservedSMEM_offset_0_alias
	.size		__nv_reservedSMEM_offset_0_alias, 0, 0
	.other		__nv_reservedSMEM_offset_0_alias,@"STO_CUDA_RESERVED_SHARED STV_DEFAULT"
__nv_reservedSMEM_offset_0_alias:
	.zero		0


//--------------------- .nv.constant0.matmul_kernel --------------------------
	.section	.nv.constant0.matmul_kernel,"a",@progbits
	.sectionflags	@""
	.align	4
.nv.constant0.matmul_kernel:
	.zero		608


//--------------------- SYMBOLS --------------------------

	.type		.nv.reservedSmem.offset0,@object
	.size		.nv.reservedSmem.offset0,0x4
